//
// Generated by NVIDIA NVVM Compiler
//
// Compiler Build ID: CL-36424714
// Cuda compilation tools, release 13.0, V13.0.88
// Based on NVVM 20.0.0
//

.version 9.0
.target sm_100
.address_size 64

	// .globl	_Z16set_borders_zeroPdiii
.extern .shared .align 16 .b8 sdata[];

.visible .entry _Z16set_borders_zeroPdiii(
	.param .u64 .ptr .align 1 _Z16set_borders_zeroPdiii_param_0,
	.param .u32 _Z16set_borders_zeroPdiii_param_1,
	.param .u32 _Z16set_borders_zeroPdiii_param_2,
	.param .u32 _Z16set_borders_zeroPdiii_param_3
)
{
	.reg .pred 	%p<10>;
	.reg .b32 	%r<24>;
	.reg .b64 	%rd<18>;

	ld.param.u64 	%rd2, [_Z16set_borders_zeroPdiii_param_0];
	ld.param.u32 	%r3, [_Z16set_borders_zeroPdiii_param_1];
	ld.param.u32 	%r4, [_Z16set_borders_zeroPdiii_param_2];
	ld.param.u32 	%r6, [_Z16set_borders_zeroPdiii_param_3];
	cvta.to.global.u64 	%rd1, %rd2;
	mov.u32 	%r7, %ctaid.x;
	mov.u32 	%r8, %ntid.x;
	mov.u32 	%r9, %tid.x;
	mad.lo.s32 	%r1, %r7, %r8, %r9;
	mov.u32 	%r10, %ctaid.y;
	mov.u32 	%r11, %ntid.y;
	mov.u32 	%r12, %tid.y;
	mad.lo.s32 	%r13, %r10, %r11, %r12;
	setp.ge.s32 	%p1, %r1, %r4;
	setp.ge.s32 	%p2, %r13, %r6;
	or.pred  	%p3, %p1, %p2;
	@%p3 bra 	$L__BB0_2;
	mad.lo.s32 	%r14, %r6, %r1, %r13;
	mul.wide.s32 	%rd3, %r14, 8;
	add.s64 	%rd4, %rd1, %rd3;
	mov.b64 	%rd5, 0;
	st.global.u64 	[%rd4], %rd5;
	add.s32 	%r15, %r3, -1;
	mul.lo.s32 	%r16, %r15, %r4;
	mul.lo.s32 	%r17, %r16, %r6;
	mul.wide.s32 	%rd6, %r17, 8;
	add.s64 	%rd7, %rd4, %rd6;
	st.global.u64 	[%rd7], %rd5;
$L__BB0_2:
	setp.ge.s32 	%p4, %r13, %r6;
	setp.ge.s32 	%p5, %r1, %r3;
	or.pred  	%p6, %p5, %p4;
	@%p6 bra 	$L__BB0_4;
	mul.lo.s32 	%r18, %r4, %r1;
	mad.lo.s32 	%r19, %r18, %r6, %r13;
	mul.wide.s32 	%rd8, %r19, 8;
	add.s64 	%rd9, %rd1, %rd8;
	mov.b64 	%rd10, 0;
	st.global.u64 	[%rd9], %rd10;
	add.s32 	%r20, %r4, -1;
	mul.lo.s32 	%r21, %r20, %r6;
	mul.wide.s32 	%rd11, %r21, 8;
	add.s64 	%rd12, %rd9, %rd11;
	st.global.u64 	[%rd12], %rd10;
$L__BB0_4:
	setp.ge.s32 	%p7, %r1, %r3;
	setp.ge.s32 	%p8, %r13, %r4;
	or.pred  	%p9, %p7, %p8;
	@%p9 bra 	$L__BB0_6;
	mad.lo.s32 	%r22, %r4, %r1, %r13;
	mul.lo.s32 	%r23, %r22, %r6;
	mul.wide.s32 	%rd13, %r23, 8;
	add.s64 	%rd14, %rd1, %rd13;
	mov.b64 	%rd15, 0;
	st.global.u64 	[%rd14], %rd15;
	mul.wide.s32 	%rd16, %r6, 8;
	add.s64 	%rd17, %rd14, %rd16;
	st.global.u64 	[%rd17+-8], %rd15;
$L__BB0_6:
	ret;

}
	// .globl	_Z13evolve_kernelPdS_ddddiii
.visible .entry _Z13evolve_kernelPdS_ddddiii(
	.param .u64 .ptr .align 1 _Z13evolve_kernelPdS_ddddiii_param_0,
	.param .u64 .ptr .align 1 _Z13evolve_kernelPdS_ddddiii_param_1,
	.param .f64 _Z13evolve_kernelPdS_ddddiii_param_2,
	.param .f64 _Z13evolve_kernelPdS_ddddiii_param_3,
	.param .f64 _Z13evolve_kernelPdS_ddddiii_param_4,
	.param .f64 _Z13evolve_kernelPdS_ddddiii_param_5,
	.param .u32 _Z13evolve_kernelPdS_ddddiii_param_6,
	.param .u32 _Z13evolve_kernelPdS_ddddiii_param_7,
	.param .u32 _Z13evolve_kernelPdS_ddddiii_param_8
)
{
	.reg .pred 	%p<6>;
	.reg .b32 	%r<44>;
	.reg .b64 	%rd<22>;
	.reg .b64 	%fd<27>;

	ld.param.u64 	%rd2, [_Z13evolve_kernelPdS_ddddiii_param_1];
	ld.param.f64 	%fd2, [_Z13evolve_kernelPdS_ddddiii_param_3];
	ld.param.f64 	%fd3, [_Z13evolve_kernelPdS_ddddiii_param_4];
	ld.param.u32 	%r7, [_Z13evolve_kernelPdS_ddddiii_param_6];
	ld.param.u32 	%r8, [_Z13evolve_kernelPdS_ddddiii_param_7];
	ld.param.u32 	%r9, [_Z13evolve_kernelPdS_ddddiii_param_8];
	mov.u32 	%r10, %ctaid.x;
	mov.u32 	%r11, %ntid.x;
	mov.u32 	%r12, %tid.x;
	mad.lo.s32 	%r13, %r10, %r11, %r12;
	add.s32 	%r1, %r13, 1;
	mov.u32 	%r14, %ctaid.y;
	mov.u32 	%r15, %ntid.y;
	mov.u32 	%r16, %tid.y;
	mad.lo.s32 	%r17, %r14, %r15, %r16;
	add.s32 	%r2, %r17, 1;
	mov.u32 	%r19, %ctaid.z;
	mov.u32 	%r20, %ntid.z;
	mov.u32 	%r21, %tid.z;
	mad.lo.s32 	%r22, %r19, %r20, %r21;
	add.s32 	%r4, %r22, 1;
	add.s32 	%r23, %r7, -1;
	setp.ge.s32 	%p1, %r1, %r23;
	add.s32 	%r24, %r8, -1;
	setp.ge.s32 	%p2, %r2, %r24;
	or.pred  	%p3, %p1, %p2;
	add.s32 	%r25, %r9, -1;
	setp.ge.s32 	%p4, %r4, %r25;
	or.pred  	%p5, %p3, %p4;
	@%p5 bra 	$L__BB1_2;
	ld.param.f64 	%fd26, [_Z13evolve_kernelPdS_ddddiii_param_5];
	ld.param.f64 	%fd25, [_Z13evolve_kernelPdS_ddddiii_param_2];
	ld.param.u64 	%rd21, [_Z13evolve_kernelPdS_ddddiii_param_0];
	cvta.to.global.u64 	%rd3, %rd21;
	cvta.to.global.u64 	%rd4, %rd2;
	mul.lo.s32 	%r26, %r8, %r1;
	mul.lo.s32 	%r27, %r26, %r9;
	mul.lo.s32 	%r28, %r9, %r2;
	add.s32 	%r29, %r27, %r28;
	cvt.s64.s32 	%rd5, %r29;
	cvt.u64.u32 	%rd6, %r22;
	add.s64 	%rd7, %rd5, %rd6;
	shl.b64 	%rd8, %rd7, 3;
	add.s64 	%rd9, %rd3, %rd8;
	ld.global.f64 	%fd5, [%rd9+8];
	add.s32 	%r30, %r26, %r8;
	add.s32 	%r31, %r28, %r4;
	mad.lo.s32 	%r32, %r30, %r9, %r31;
	mul.wide.s32 	%rd10, %r32, 8;
	add.s64 	%rd11, %rd3, %rd10;
	ld.global.f64 	%fd6, [%rd11];
	add.f64 	%fd7, %fd5, %fd5;
	sub.f64 	%fd8, %fd6, %fd7;
	shl.b32 	%r33, %r8, 1;
	sub.s32 	%r34, %r30, %r33;
	mad.lo.s32 	%r35, %r34, %r9, %r31;
	mul.wide.s32 	%rd12, %r35, 8;
	add.s64 	%rd13, %rd3, %rd12;
	ld.global.f64 	%fd9, [%rd13];
	add.f64 	%fd10, %fd8, %fd9;
	div.rn.f64 	%fd11, %fd10, %fd2;
	add.s32 	%r36, %r28, %r9;
	add.s32 	%r37, %r31, %r9;
	add.s32 	%r38, %r37, %r27;
	mul.wide.s32 	%rd14, %r38, 8;
	add.s64 	%rd15, %rd3, %rd14;
	ld.global.f64 	%fd12, [%rd15];
	sub.f64 	%fd13, %fd12, %fd7;
	shl.b32 	%r39, %r9, 1;
	sub.s32 	%r40, %r36, %r39;
	add.s32 	%r41, %r40, %r4;
	add.s32 	%r42, %r41, %r27;
	mul.wide.s32 	%rd16, %r42, 8;
	add.s64 	%rd17, %rd3, %rd16;
	ld.global.f64 	%fd14, [%rd17];
	add.f64 	%fd15, %fd13, %fd14;
	div.rn.f64 	%fd16, %fd15, %fd3;
	ld.global.f64 	%fd17, [%rd9+16];
	sub.f64 	%fd18, %fd17, %fd7;
	add.s32 	%r43, %r29, %r22;
	mul.wide.s32 	%rd18, %r43, 8;
	add.s64 	%rd19, %rd3, %rd18;
	ld.global.f64 	%fd19, [%rd19];
	add.f64 	%fd20, %fd18, %fd19;
	div.rn.f64 	%fd21, %fd20, %fd26;
	add.f64 	%fd22, %fd11, %fd16;
	add.f64 	%fd23, %fd22, %fd21;
	fma.rn.f64 	%fd24, %fd25, %fd23, %fd5;
	add.s64 	%rd20, %rd4, %rd8;
	st.global.f64 	[%rd20+8], %fd24;
$L__BB1_2:
	ret;

}
	// .globl	_Z19reduce_stats_kernelPdS_i
.visible .entry _Z19reduce_stats_kernelPdS_i(
	.param .u64 .ptr .align 1 _Z19reduce_stats_kernelPdS_i_param_0,
	.param .u64 .ptr .align 1 _Z19reduce_stats_kernelPdS_i_param_1,
	.param .u32 _Z19reduce_stats_kernelPdS_i_param_2
)
{
	.reg .pred 	%p<9>;
	.reg .b32 	%r<20>;
	.reg .b64 	%rd<15>;
	.reg .b64 	%fd<69>;

	ld.param.u64 	%rd3, [_Z19reduce_stats_kernelPdS_i_param_0];
	ld.param.u64 	%rd2, [_Z19reduce_stats_kernelPdS_i_param_1];
	ld.param.u32 	%r11, [_Z19reduce_stats_kernelPdS_i_param_2];
	cvta.to.global.u64 	%rd1, %rd3;
	mov.u32 	%r1, %tid.x;
	mov.u32 	%r2, %ctaid.x;
	mov.u32 	%r19, %ntid.x;
	mul.lo.s32 	%r12, %r19, %r2;
	shl.b32 	%r13, %r12, 2;
	add.s32 	%r4, %r13, %r1;
	setp.ge.s32 	%p1, %r4, %r11;
	mov.f64 	%fd59, 0d7FEFFFFFFFFFFFFF;
	mov.f64 	%fd58, 0dFFEFFFFFFFFFFFFF;
	mov.f64 	%fd57, 0d0000000000000000;
	mov.f64 	%fd60, %fd57;
	@%p1 bra 	$L__BB2_2;
	mul.wide.s32 	%rd4, %r4, 8;
	add.s64 	%rd5, %rd1, %rd4;
	ld.global.f64 	%fd57, [%rd5];
	mul.f64 	%fd60, %fd57, %fd57;
	mov.f64 	%fd58, %fd57;
	mov.f64 	%fd59, %fd57;
$L__BB2_2:
	add.s32 	%r5, %r4, %r19;
	setp.ge.u32 	%p2, %r5, %r11;
	@%p2 bra 	$L__BB2_4;
	mul.wide.u32 	%rd6, %r5, 8;
	add.s64 	%rd7, %rd1, %rd6;
	ld.global.f64 	%fd34, [%rd7];
	add.f64 	%fd57, %fd57, %fd34;
	max.f64 	%fd58, %fd58, %fd34;
	min.f64 	%fd59, %fd59, %fd34;
	fma.rn.f64 	%fd60, %fd34, %fd34, %fd60;
$L__BB2_4:
	add.s32 	%r6, %r5, %r19;
	setp.ge.u32 	%p3, %r6, %r11;
	@%p3 bra 	$L__BB2_6;
	mul.wide.u32 	%rd8, %r6, 8;
	add.s64 	%rd9, %rd1, %rd8;
	ld.global.f64 	%fd35, [%rd9];
	add.f64 	%fd57, %fd57, %fd35;
	max.f64 	%fd58, %fd58, %fd35;
	min.f64 	%fd59, %fd59, %fd35;
	fma.rn.f64 	%fd60, %fd35, %fd35, %fd60;
$L__BB2_6:
	add.s32 	%r7, %r6, %r19;
	setp.ge.u32 	%p4, %r7, %r11;
	@%p4 bra 	$L__BB2_8;
	mul.wide.u32 	%rd10, %r7, 8;
	add.s64 	%rd11, %rd1, %rd10;
	ld.global.f64 	%fd36, [%rd11];
	add.f64 	%fd57, %fd57, %fd36;
	max.f64 	%fd58, %fd58, %fd36;
	min.f64 	%fd59, %fd59, %fd36;
	fma.rn.f64 	%fd60, %fd36, %fd36, %fd60;
$L__BB2_8:
	shl.b32 	%r14, %r1, 5;
	mov.u32 	%r15, sdata;
	add.s32 	%r8, %r15, %r14;
	st.shared.v2.f64 	[%r8], {%fd57, %fd58};
	st.shared.v2.f64 	[%r8+16], {%fd59, %fd60};
	bar.sync 	0;
	setp.lt.u32 	%p5, %r19, 2;
	@%p5 bra 	$L__BB2_12;
$L__BB2_9:
	shr.u32 	%r10, %r19, 1;
	setp.ge.u32 	%p6, %r1, %r10;
	@%p6 bra 	$L__BB2_11;
	shl.b32 	%r16, %r10, 5;
	add.s32 	%r17, %r8, %r16;
	ld.shared.v2.f64 	{%fd37, %fd38}, [%r17];
	ld.shared.v2.f64 	{%fd39, %fd40}, [%r8];
	add.f64 	%fd41, %fd37, %fd39;
	max.f64 	%fd42, %fd40, %fd38;
	st.shared.v2.f64 	[%r8], {%fd41, %fd42};
	ld.shared.v2.f64 	{%fd43, %fd44}, [%r8+16];
	ld.shared.v2.f64 	{%fd45, %fd46}, [%r17+16];
	min.f64 	%fd47, %fd43, %fd45;
	add.f64 	%fd48, %fd46, %fd44;
	st.shared.v2.f64 	[%r8+16], {%fd47, %fd48};
$L__BB2_11:
	bar.sync 	0;
	setp.gt.u32 	%p7, %r19, 3;
	mov.u32 	%r19, %r10;
	@%p7 bra 	$L__BB2_9;
$L__BB2_12:
	setp.ne.s32 	%p8, %r1, 0;
	@%p8 bra 	$L__BB2_14;
	shl.b32 	%r18, %r2, 2;
	ld.shared.v2.f64 	{%fd49, %fd50}, [sdata];
	cvta.to.global.u64 	%rd12, %rd2;
	mul.wide.s32 	%rd13, %r18, 8;
	add.s64 	%rd14, %rd12, %rd13;
	st.global.f64 	[%rd14], %fd49;
	st.global.f64 	[%rd14+8], %fd50;
	ld.shared.v2.f64 	{%fd51, %fd52}, [sdata+16];
	st.global.f64 	[%rd14+16], %fd51;
	st.global.f64 	[%rd14+24], %fd52;
$L__BB2_14:
	ret;

}


// ===== COMPILED SASS (sm_100) =====

	.target	sm_100

	.elftype	@"ET_EXEC"


//--------------------- .note.nv.tkinfo           --------------------------
	.section	.note.nv.tkinfo,"",@"SHT_NOTE"
	.sectionflags	@"SHF_NOTE_NV_TKINFO"
	.tkinfo
        /*0018*/ 	.word	0x00000002
        /*0030*/ 	.string	""
        /*0030*/ 	.string	"ptxas"
        /*0030*/ 	.string	"Cuda compilation tools, release 13.0, V13.0.88"
        /*0030*/ 	.string	"Build cuda_13.0.r13.0/compiler.36424714_0"
        /*0030*/ 	.string	"-arch sm_100 -m 64 "



//--------------------- .note.nv.cuinfo           --------------------------
	.section	.note.nv.cuinfo,"",@"SHT_NOTE"
	.sectionflags	@"SHF_NOTE_NV_CUINFO"
        /*0018*/ 	.short	0x0002
        /*001a*/ 	.short	0x0064
        /*001c*/ 	.short	0x0082
	.zero		2


//--------------------- .nv.info                  --------------------------
	.section	.nv.info,"",@"SHT_CUDA_INFO"
	.align	4


	//----- nvinfo : EIATTR_REGCOUNT
	.align		4
        /*0000*/ 	.byte	0x04, 0x2f
        /*0002*/ 	.short	(.L_1 - .L_0)
	.align		4
.L_0:
        /*0004*/ 	.word	index@(_Z16set_borders_zeroPdiii)
        /*0008*/ 	.word	0x0000000c


	//----- nvinfo : EIATTR_FRAME_SIZE
	.align		4
.L_1:
        /*000c*/ 	.byte	0x04, 0x11
        /*000e*/ 	.short	(.L_3 - .L_2)
	.align		4
.L_2:
        /*0010*/ 	.word	index@(_Z16set_borders_zeroPdiii)
        /*0014*/ 	.word	0x00000000


	//----- nvinfo : EIATTR_REGCOUNT
	.align		4
.L_3:
        /*0018*/ 	.byte	0x04, 0x2f
        /*001a*/ 	.short	(.L_5 - .L_4)
	.align		4
.L_4:
        /*001c*/ 	.word	index@(_Z13evolve_kernelPdS_ddddiii)
        /*0020*/ 	.word	0x00000028


	//----- nvinfo : EIATTR_FRAME_SIZE
	.align		4
.L_5:
        /*0024*/ 	.byte	0x04, 0x11
        /*0026*/ 	.short	(.L_7 - .L_6)
	.align		4
.L_6:
        /*0028*/ 	.word	index@($__internal_0_$__cuda_sm20_div_rn_f64_full)
        /*002c*/ 	.word	0x00000000


	//----- nvinfo : EIATTR_FRAME_SIZE
	.align		4
.L_7:
        /*0030*/ 	.byte	0x04, 0x11
        /*0032*/ 	.short	(.L_9 - .L_8)
	.align		4
.L_8:
        /*0034*/ 	.word	index@(_Z13evolve_kernelPdS_ddddiii)
        /*0038*/ 	.word	0x00000000


	//----- nvinfo : EIATTR_REGCOUNT
	.align		4
.L_9:
        /*003c*/ 	.byte	0x04, 0x2f
        /*003e*/ 	.short	(.L_11 - .L_10)
	.align		4
.L_10:
        /*0040*/ 	.word	index@(_Z19reduce_stats_kernelPdS_i)
        /*0044*/ 	.word	0x0000001a


	//----- nvinfo : EIATTR_FRAME_SIZE
	.align		4
.L_11:
        /*0048*/ 	.byte	0x04, 0x11
        /*004a*/ 	.short	(.L_13 - .L_12)
	.align		4
.L_12:
        /*004c*/ 	.word	index@(_Z19reduce_stats_kernelPdS_i)
        /*0050*/ 	.word	0x00000000


	//----- nvinfo : EIATTR_MIN_STACK_SIZE
	.align		4
.L_13:
        /*0054*/ 	.byte	0x04, 0x12
        /*0056*/ 	.short	(.L_15 - .L_14)
	.align		4
.L_14:
        /*0058*/ 	.word	index@(_Z19reduce_stats_kernelPdS_i)
        /*005c*/ 	.word	0x00000000


	//----- nvinfo : EIATTR_MIN_STACK_SIZE
	.align		4
.L_15:
        /*0060*/ 	.byte	0x04, 0x12
        /*0062*/ 	.short	(.L_17 - .L_16)
	.align		4
.L_16:
        /*0064*/ 	.word	index@(_Z13evolve_kernelPdS_ddddiii)
        /*0068*/ 	.word	0x00000000


	//----- nvinfo : EIATTR_MIN_STACK_SIZE
	.align		4
.L_17:
        /*006c*/ 	.byte	0x04, 0x12
        /*006e*/ 	.short	(.L_19 - .L_18)
	.align		4
.L_18:
        /*0070*/ 	.word	index@(_Z16set_borders_zeroPdiii)
        /*0074*/ 	.word	0x00000000
.L_19:


//--------------------- .nv.compat                --------------------------
	.section	.nv.compat,"",@"SHT_CUDA_COMPAT_INFO"
	.align	4
        /*0000*/ 	.byte	0x02, 0x09, 0x00, 0x00, 0x02, 0x02, 0x01, 0x00, 0x02, 0x05, 0x05, 0x00, 0x03, 0x07, 0x01, 0x01
        /*0010*/ 	.byte	0x02, 0x03, 0x00, 0x00, 0x02, 0x06, 0x01, 0x00, 0x04, 0x0b, 0x08, 0x00, 0x01, 0x00, 0x00, 0x00
        /*0020*/ 	.byte	0x00, 0x00, 0x00, 0x00


//--------------------- .nv.info._Z19reduce_stats_kernelPdS_i --------------------------
	.section	.nv.info._Z19reduce_stats_kernelPdS_i,"",@"SHT_CUDA_INFO"
	.sectionflags	@""
	.align	4


	//----- nvinfo : EIATTR_CUDA_API_VERSION
	.align		4
        /*0000*/ 	.byte	0x04, 0x37
        /*0002*/ 	.short	(.L_21 - .L_20)
.L_20:
        /*0004*/ 	.word	0x00000082


	//----- nvinfo : EIATTR_KPARAM_INFO
	.align		4
.L_21:
        /*0008*/ 	.byte	0x04, 0x17
        /*000a*/ 	.short	(.L_23 - .L_22)
.L_22:
        /*000c*/ 	.word	0x00000000
        /*0010*/ 	.short	0x0002
        /*0012*/ 	.short	0x0010
        /*0014*/ 	.byte	0x00, 0xf0, 0x11, 0x00


	//----- nvinfo : EIATTR_KPARAM_INFO
	.align		4
.L_23:
        /*0018*/ 	.byte	0x04, 0x17
        /*001a*/ 	.short	(.L_25 - .L_24)
.L_24:
        /*001c*/ 	.word	0x00000000
        /*0020*/ 	.short	0x0001
        /*0022*/ 	.short	0x0008
        /*0024*/ 	.byte	0x00, 0xf5, 0x21, 0x00


	//----- nvinfo : EIATTR_KPARAM_INFO
	.align		4
.L_25:
        /*0028*/ 	.byte	0x04, 0x17
        /*002a*/ 	.short	(.L_27 - .L_26)
.L_26:
        /*002c*/ 	.word	0x00000000
        /*0030*/ 	.short	0x0000
        /*0032*/ 	.short	0x0000
        /*0034*/ 	.byte	0x00, 0xf5, 0x21, 0x00


	//----- nvinfo : EIATTR_SPARSE_MMA_MASK
	.align		4
.L_27:
        /*0038*/ 	.byte	0x03, 0x50
        /*003a*/ 	.short	0x0000


	//----- nvinfo : EIATTR_MAXREG_COUNT
	.align		4
        /*003c*/ 	.byte	0x03, 0x1b
        /*003e*/ 	.short	0x00ff


	//----- nvinfo : EIATTR_NUM_BARRIERS
	.align		4
        /*0040*/ 	.byte	0x02, 0x4c
        /*0042*/ 	.byte	0x01
	.zero		1


	//----- nvinfo : EIATTR_MERCURY_ISA_VERSION
	.align		4
        /*0044*/ 	.byte	0x03, 0x5f
        /*0046*/ 	.short	0x0101


	//----- nvinfo : EIATTR_VRC_CTA_INIT_COUNT
	.align		4
        /*0048*/ 	.byte	0x02, 0x4a
	.zero		1
	.zero		1


	//----- nvinfo : EIATTR_EXIT_INSTR_OFFSETS
	.align		4
        /*004c*/ 	.byte	0x04, 0x1c
        /*004e*/ 	.short	(.L_29 - .L_28)


	//   ....[0]....
.L_28:
        /*0050*/ 	.word	0x000009a0


	//   ....[1]....
        /*0054*/ 	.word	0x00000a70


	//----- nvinfo : EIATTR_CRS_STACK_SIZE
	.align		4
.L_29:
        /*0058*/ 	.byte	0x04, 0x1e
        /*005a*/ 	.short	(.L_31 - .L_30)
.L_30:
        /*005c*/ 	.word	0x00000000


	//----- nvinfo : EIATTR_CBANK_PARAM_SIZE
	.align		4
.L_31:
        /*0060*/ 	.byte	0x03, 0x19
        /*0062*/ 	.short	0x0014


	//----- nvinfo : EIATTR_PARAM_CBANK
	.align		4
        /*0064*/ 	.byte	0x04, 0x0a
        /*0066*/ 	.short	(.L_33 - .L_32)
	.align		4
.L_32:
        /*0068*/ 	.word	index@(.nv.constant0._Z19reduce_stats_kernelPdS_i)
        /*006c*/ 	.short	0x0380
        /*006e*/ 	.short	0x0014


	//----- nvinfo : EIATTR_SW_WAR
	.align		4
.L_33:
        /*0070*/ 	.byte	0x04, 0x36
        /*0072*/ 	.short	(.L_35 - .L_34)
.L_34:
        /*0074*/ 	.word	0x00000008
.L_35:


//--------------------- .nv.info._Z13evolve_kernelPdS_ddddiii --------------------------
	.section	.nv.info._Z13evolve_kernelPdS_ddddiii,"",@"SHT_CUDA_INFO"
	.sectionflags	@""
	.align	4


	//----- nvinfo : EIATTR_CUDA_API_VERSION
	.align		4
        /*0000*/ 	.byte	0x04, 0x37
        /*0002*/ 	.short	(.L_37 - .L_36)
.L_36:
        /*0004*/ 	.word	0x00000082


	//----- nvinfo : EIATTR_KPARAM_INFO
	.align		4
.L_37:
        /*0008*/ 	.byte	0x04, 0x17
        /*000a*/ 	.short	(.L_39 - .L_38)
.L_38:
        /*000c*/ 	.word	0x00000000
        /*0010*/ 	.short	0x0008
        /*0012*/ 	.short	0x0038
        /*0014*/ 	.byte	0x00, 0xf0, 0x11, 0x00


	//----- nvinfo : EIATTR_KPARAM_INFO
	.align		4
.L_39:
        /*0018*/ 	.byte	0x04, 0x17
        /*001a*/ 	.short	(.L_41 - .L_40)
.L_40:
        /*001c*/ 	.word	0x00000000
        /*0020*/ 	.short	0x0007
        /*0022*/ 	.short	0x0034
        /*0024*/ 	.byte	0x00, 0xf0, 0x11, 0x00


	//----- nvinfo : EIATTR_KPARAM_INFO
	.align		4
.L_41:
        /*0028*/ 	.byte	0x04, 0x17
        /*002a*/ 	.short	(.L_43 - .L_42)
.L_42:
        /*002c*/ 	.word	0x00000000
        /*0030*/ 	.short	0x0006
        /*0032*/ 	.short	0x0030
        /*0034*/ 	.byte	0x00, 0xf0, 0x11, 0x00


	//----- nvinfo : EIATTR_KPARAM_INFO
	.align		4
.L_43:
        /*0038*/ 	.byte	0x04, 0x17
        /*003a*/ 	.short	(.L_45 - .L_44)
.L_44:
        /*003c*/ 	.word	0x00000000
        /*0040*/ 	.short	0x0005
        /*0042*/ 	.short	0x0028
        /*0044*/ 	.byte	0x00, 0xf0, 0x21, 0x00


	//----- nvinfo : EIATTR_KPARAM_INFO
	.align		4
.L_45:
        /*0048*/ 	.byte	0x04, 0x17
        /*004a*/ 	.short	(.L_47 - .L_46)
.L_46:
        /*004c*/ 	.word	0x00000000
        /*0050*/ 	.short	0x0004
        /*0052*/ 	.short	0x0020
        /*0054*/ 	.byte	0x00, 0xf0, 0x21, 0x00


	//----- nvinfo : EIATTR_KPARAM_INFO
	.align		4
.L_47:
        /*0058*/ 	.byte	0x04, 0x17
        /*005a*/ 	.short	(.L_49 - .L_48)
.L_48:
        /*005c*/ 	.word	0x00000000
        /*0060*/ 	.short	0x0003
        /*0062*/ 	.short	0x0018
        /*0064*/ 	.byte	0x00, 0xf0, 0x21, 0x00


	//----- nvinfo : EIATTR_KPARAM_INFO
	.align		4
.L_49:
        /*0068*/ 	.byte	0x04, 0x17
        /*006a*/ 	.short	(.L_51 - .L_50)
.L_50:
        /*006c*/ 	.word	0x00000000
        /*0070*/ 	.short	0x0002
        /*0072*/ 	.short	0x0010
        /*0074*/ 	.byte	0x00, 0xf0, 0x21, 0x00


	//----- nvinfo : EIATTR_KPARAM_INFO
	.align		4
.L_51:
        /*0078*/ 	.byte	0x04, 0x17
        /*007a*/ 	.short	(.L_53 - .L_52)
.L_52:
        /*007c*/ 	.word	0x00000000
        /*0080*/ 	.short	0x0001
        /*0082*/ 	.short	0x0008
        /*0084*/ 	.byte	0x00, 0xf5, 0x21, 0x00


	//----- nvinfo : EIATTR_KPARAM_INFO
	.align		4
.L_53:
        /*0088*/ 	.byte	0x04, 0x17
        /*008a*/ 	.short	(.L_55 - .L_54)
.L_54:
        /*008c*/ 	.word	0x00000000
        /*0090*/ 	.short	0x0000
        /*0092*/ 	.short	0x0000
        /*0094*/ 	.byte	0x00, 0xf5, 0x21, 0x00


	//----- nvinfo : EIATTR_SPARSE_MMA_MASK
	.align		4
.L_55:
        /*0098*/ 	.byte	0x03, 0x50
        /*009a*/ 	.short	0x0000


	//----- nvinfo : EIATTR_MAXREG_COUNT
	.align		4
        /*009c*/ 	.byte	0x03, 0x1b
        /*009e*/ 	.short	0x00ff


	//----- nvinfo : EIATTR_MERCURY_ISA_VERSION
	.align		4
        /*00a0*/ 	.byte	0x03, 0x5f
        /*00a2*/ 	.short	0x0101


	//----- nvinfo : EIATTR_VRC_CTA_INIT_COUNT
	.align		4
        /*00a4*/ 	.byte	0x02, 0x4a
	.zero		1
	.zero		1


	//----- nvinfo : EIATTR_EXIT_INSTR_OFFSETS
	.align		4
        /*00a8*/ 	.byte	0x04, 0x1c
        /*00aa*/ 	.short	(.L_57 - .L_56)


	//   ....[0]....
.L_56:
        /*00ac*/ 	.word	0x00000180


	//   ....[1]....
        /*00b0*/ 	.word	0x00000a20


	//----- nvinfo : EIATTR_CRS_STACK_SIZE
	.align		4
.L_57:
        /*00b4*/ 	.byte	0x04, 0x1e
        /*00b6*/ 	.short	(.L_59 - .L_58)
.L_58:
        /*00b8*/ 	.word	0x00000000


	//----- nvinfo : EIATTR_CBANK_PARAM_SIZE
	.align		4
.L_59:
        /*00bc*/ 	.byte	0x03, 0x19
        /*00be*/ 	.short	0x003c


	//----- nvinfo : EIATTR_PARAM_CBANK
	.align		4
        /*00c0*/ 	.byte	0x04, 0x0a
        /*00c2*/ 	.short	(.L_61 - .L_60)
	.align		4
.L_60:
        /*00c4*/ 	.word	index@(.nv.constant0._Z13evolve_kernelPdS_ddddiii)
        /*00c8*/ 	.short	0x0380
        /*00ca*/ 	.short	0x003c


	//----- nvinfo : EIATTR_SW_WAR
	.align		4
.L_61:
        /*00cc*/ 	.byte	0x04, 0x36
        /*00ce*/ 	.short	(.L_63 - .L_62)
.L_62:
        /*00d0*/ 	.word	0x00000008
.L_63:


//--------------------- .nv.info._Z16set_borders_zeroPdiii --------------------------
	.section	.nv.info._Z16set_borders_zeroPdiii,"",@"SHT_CUDA_INFO"
	.sectionflags	@""
	.align	4


	//----- nvinfo : EIATTR_CUDA_API_VERSION
	.align		4
        /*0000*/ 	.byte	0x04, 0x37
        /*0002*/ 	.short	(.L_65 - .L_64)
.L_64:
        /*0004*/ 	.word	0x00000082


	//----- nvinfo : EIATTR_KPARAM_INFO
	.align		4
.L_65:
        /*0008*/ 	.byte	0x04, 0x17
        /*000a*/ 	.short	(.L_67 - .L_66)
.L_66:
        /*000c*/ 	.word	0x00000000
        /*0010*/ 	.short	0x0003
        /*0012*/ 	.short	0x0010
        /*0014*/ 	.byte	0x00, 0xf0, 0x11, 0x00


	//----- nvinfo : EIATTR_KPARAM_INFO
	.align		4
.L_67:
        /*0018*/ 	.byte	0x04, 0x17
        /*001a*/ 	.short	(.L_69 - .L_68)
.L_68:
        /*001c*/ 	.word	0x00000000
        /*0020*/ 	.short	0x0002
        /*0022*/ 	.short	0x000c
        /*0024*/ 	.byte	0x00, 0xf0, 0x11, 0x00


	//----- nvinfo : EIATTR_KPARAM_INFO
	.align		4
.L_69:
        /*0028*/ 	.byte	0x04, 0x17
        /*002a*/ 	.short	(.L_71 - .L_70)
.L_70:
        /*002c*/ 	.word	0x00000000
        /*0030*/ 	.short	0x0001
        /*0032*/ 	.short	0x0008
        /*0034*/ 	.byte	0x00, 0xf0, 0x11, 0x00


	//----- nvinfo : EIATTR_KPARAM_INFO
	.align		4
.L_71:
        /*0038*/ 	.byte	0x04, 0x17
        /*003a*/ 	.short	(.L_73 - .L_72)
.L_72:
        /*003c*/ 	.word	0x00000000
        /*0040*/ 	.short	0x0000
        /*0042*/ 	.short	0x0000
        /*0044*/ 	.byte	0x00, 0xf5, 0x21, 0x00


	//----- nvinfo : EIATTR_SPARSE_MMA_MASK
	.align		4
.L_73:
        /*0048*/ 	.byte	0x03, 0x50
        /*004a*/ 	.short	0x0000


	//----- nvinfo : EIATTR_MAXREG_COUNT
	.align		4
        /*004c*/ 	.byte	0x03, 0x1b
        /*004e*/ 	.short	0x00ff


	//----- nvinfo : EIATTR_MERCURY_ISA_VERSION
	.align		4
        /*0050*/ 	.byte	0x03, 0x5f
        /*0052*/ 	.short	0x0101


	//----- nvinfo : EIATTR_VRC_CTA_INIT_COUNT
	.align		4
        /*0054*/ 	.byte	0x02, 0x4a
	.zero		1
	.zero		1


	//----- nvinfo : EIATTR_EXIT_INSTR_OFFSETS
	.align		4
        /*0058*/ 	.byte	0x04, 0x1c
        /*005a*/ 	.short	(.L_75 - .L_74)


	//   ....[0]....
.L_74:
        /*005c*/ 	.word	0x000002b0


	//   ....[1]....
        /*0060*/ 	.word	0x00000330


	//----- nvinfo : EIATTR_CRS_STACK_SIZE
	.align		4
.L_75:
        /*0064*/ 	.byte	0x04, 0x1e
        /*0066*/ 	.short	(.L_77 - .L_76)
.L_76:
        /*0068*/ 	.word	0x00000000


	//----- nvinfo : EIATTR_CBANK_PARAM_SIZE
	.align		4
.L_77:
        /*006c*/ 	.byte	0x03, 0x19
        /*006e*/ 	.short	0x0014


	//----- nvinfo : EIATTR_PARAM_CBANK
	.align		4
        /*0070*/ 	.byte	0x04, 0x0a
        /*0072*/ 	.short	(.L_79 - .L_78)
	.align		4
.L_78:
        /*0074*/ 	.word	index@(.nv.constant0._Z16set_borders_zeroPdiii)
        /*0078*/ 	.short	0x0380
        /*007a*/ 	.short	0x0014


	//----- nvinfo : EIATTR_SW_WAR
	.align		4
.L_79:
        /*007c*/ 	.byte	0x04, 0x36
        /*007e*/ 	.short	(.L_81 - .L_80)
.L_80:
        /*0080*/ 	.word	0x00000008
.L_81:


//--------------------- .nv.callgraph             --------------------------
	.section	.nv.callgraph,"",@"SHT_CUDA_CALLGRAPH"
	.align	4
	.sectionentsize	8
	.align		4
        /*0000*/ 	.word	0x00000000
	.align		4
        /*0004*/ 	.word	0xffffffff
	.align		4
        /*0008*/ 	.word	0x00000000
	.align		4
        /*000c*/ 	.word	0xfffffffe
	.align		4
        /*0010*/ 	.word	0x00000000
	.align		4
        /*0014*/ 	.word	0xfffffffd
	.align		4
        /*0018*/ 	.word	0x00000000
	.align		4
        /*001c*/ 	.word	0xfffffffc


//--------------------- .text._Z19reduce_stats_kernelPdS_i --------------------------
	.section	.text._Z19reduce_stats_kernelPdS_i,"ax",@progbits
	.align	128
        .global         _Z19reduce_stats_kernelPdS_i
        .type           _Z19reduce_stats_kernelPdS_i,@function
        .size           _Z19reduce_stats_kernelPdS_i,(.L_x_23 - _Z19reduce_stats_kernelPdS_i)
        .other          _Z19reduce_stats_kernelPdS_i,@"STO_CUDA_ENTRY STV_DEFAULT"
_Z19reduce_stats_kernelPdS_i:
.text._Z19reduce_stats_kernelPdS_i:
[----:B------:R-:W-:Y:S01]  /*0000*/  LDC R1, c[0x0][0x37c] ;  /* 0x0000df00ff017b82 */ /* 0x000fe20000000800 */
[----:B------:R-:W0:Y:S01]  /*0010*/  S2R R0, SR_CTAID.X ;  /* 0x0000000000007919 */ /* 0x000e220000002500 */
[----:B------:R-:W0:Y:S01]  /*0020*/  LDCU UR4, c[0x0][0x360] ;  /* 0x00006c00ff0477ac */ /* 0x000e220008000800 */
[----:B------:R-:W-:Y:S01]  /*0030*/  MOV R8, 0xffffffff ;  /* 0xffffffff00087802 */ /* 0x000fe20000000f00 */
[----:B------:R-:W-:Y:S01]  /*0040*/  IMAD.MOV.U32 R9, RZ, RZ, 0x7fefffff ;  /* 0x7fefffffff097424 */ /* 0x000fe200078e00ff */
[----:B------:R-:W1:Y:S01]  /*0050*/  S2R R2, SR_TID.X ;  /* 0x0000000000027919 */ /* 0x000e620000002100 */
[----:B------:R-:W2:Y:S01]  /*0060*/  LDCU UR5, c[0x0][0x390] ;  /* 0x00007200ff0577ac */ /* 0x000ea20008000800 */
[----:B------:R-:W3:Y:S01]  /*0070*/  LDCU.64 UR6, c[0x0][0x358] ;  /* 0x00006b00ff0677ac */ /* 0x000ee20008000a00 */
[----:B0-----:R-:W-:-:S04]  /*0080*/  IMAD R3, R0, UR4, RZ ;  /* 0x0000000400037c24 */ /* 0x001fc8000f8e02ff */
[----:B-1----:R-:W-:Y:S02]  /*0090*/  IMAD R6, R3, 0x4, R2 ;  /* 0x0000000403067824 */ /* 0x002fe400078e0202 */
[----:B------:R-:W-:-:S03]  /*00a0*/  IMAD.U32 R3, RZ, RZ, UR4 ;  /* 0x00000004ff037e24 */ /* 0x000fc6000f8e00ff */
[C---:B--2---:R-:W-:Y:S01]  /*00b0*/  ISETP.GE.AND P3, PT, R6.reuse, UR5, PT ;  /* 0x0000000506007c0c */ /* 0x044fe2000bf66270 */
[----:B------:R-:W-:-:S04]  /*00c0*/  IMAD.IADD R7, R6, 0x1, R3 ;  /* 0x0000000106077824 */ /* 0x000fc800078e0203 */
[----:B------:R-:W-:Y:S01]  /*00d0*/  IMAD.IADD R12, R3, 0x1, R7 ;  /* 0x00000001030c7824 */ /* 0x000fe200078e0207 */
[----:B------:R-:W-:-:S04]  /*00e0*/  ISETP.GE.U32.AND P2, PT, R7, UR5, PT ;  /* 0x0000000507007c0c */ /* 0x000fc8000bf46070 */
[----:B------:R-:W-:-:S03]  /*00f0*/  ISETP.GE.U32.AND P1, PT, R12, UR5, PT ;  /* 0x000000050c007c0c */ /* 0x000fc6000bf26070 */
[----:B------:R-:W0:Y:S08]  /*0100*/  @!P3 LDC.64 R10, c[0x0][0x380] ;  /* 0x0000e000ff0abb82 */ /* 0x000e300000000a00 */
[----:B------:R-:W1:Y:S01]  /*0110*/  @!P2 LDC.64 R4, c[0x0][0x380] ;  /* 0x0000e000ff04ab82 */ /* 0x000e620000000a00 */
[----:B0-----:R-:W-:-:S05]  /*0120*/  @!P3 IMAD.WIDE R10, R6, 0x8, R10 ;  /* 0x00000008060ab825 */ /* 0x001fca00078e020a */
[----:B---3--:R-:W2:Y:S01]  /*0130*/  @!P3 LDG.E.64 R8, desc[UR6][R10.64] ;  /* 0x000000060a08b981 */ /* 0x008ea2000c1e1b00 */
[----:B-1----:R-:W-:Y:S02]  /*0140*/  @!P2 IMAD.WIDE.U32 R4, R7, 0x8, R4 ;  /* 0x000000080704a825 */ /* 0x002fe400078e0004 */
[----:B------:R-:W0:Y:S04]  /*0150*/  @!P1 LDC.64 R6, c[0x0][0x380] ;  /* 0x0000e000ff069b82 */ /* 0x000e280000000a00 */
[----:B------:R-:W3:Y:S01]  /*0160*/  @!P2 LDG.E.64 R4, desc[UR6][R4.64] ;  /* 0x000000060404a981 */ /* 0x000ee2000c1e1b00 */
[----:B------:R-:W-:-:S05]  /*0170*/  IMAD.IADD R13, R3, 0x1, R12 ;  /* 0x00000001030d7824 */ /* 0x000fca00078e020c */
[----:B------:R-:W-:-:S13]  /*0180*/  ISETP.GE.U32.AND P0, PT, R13, UR5, PT ;  /* 0x000000050d007c0c */ /* 0x000fda000bf06070 */
[----:B------:R-:W1:Y:S01]  /*0190*/  @!P0 LDC.64 R16, c[0x0][0x380] ;  /* 0x0000e000ff108b82 */ /* 0x000e620000000a00 */
[----:B0-----:R-:W-:-:S06]  /*01a0*/  @!P1 IMAD.WIDE.U32 R6, R12, 0x8, R6 ;  /* 0x000000080c069825 */ /* 0x001fcc00078e0006 */
[----:B------:R-:W4:Y:S01]  /*01b0*/  @!P1 LDG.E.64 R6, desc[UR6][R6.64] ;  /* 0x0000000606069981 */ /* 0x000f22000c1e1b00 */
[----:B-1----:R-:W-:-:S06]  /*01c0*/  @!P0 IMAD.WIDE.U32 R16, R13, 0x8, R16 ;  /* 0x000000080d108825 */ /* 0x002fcc00078e0010 */
[----:B------:R-:W5:Y:S01]  /*01d0*/  @!P0 LDG.E.64 R16, desc[UR6][R16.64] ;  /* 0x0000000610108981 */ /* 0x000f62000c1e1b00 */
[----:B------:R-:W-:Y:S01]  /*01e0*/  IMAD.MOV.U32 R14, RZ, RZ, -0x1 ;  /* 0xffffffffff0e7424 */ /* 0x000fe200078e00ff */
[----:B------:R-:W0:Y:S01]  /*01f0*/  S2UR UR5, SR_CgaCtaId ;  /* 0x00000000000579c3 */ /* 0x000e220000008800 */
[----:B------:R-:W-:Y:S01]  /*0200*/  IMAD.MOV.U32 R15, RZ, RZ, -0x100001 ;  /* 0xffefffffff0f7424 */ /* 0x000fe200078e00ff */
[----:B------:R-:W-:Y:S02]  /*0210*/  UMOV UR4, 0x400 ;  /* 0x0000040000047882 */ /* 0x000fe40000000000 */
[----:B0-----:R-:W-:Y:S01]  /*0220*/  ULEA UR4, UR5, UR4, 0x18 ;  /* 0x0000000405047291 */ /* 0x001fe2000f8ec0ff */
[----:B--2---:R-:W-:Y:S01]  /*0230*/  @!P3 MOV R14, R8 ;  /* 0x00000008000eb202 */ /* 0x004fe20000000f00 */
[----:B------:R-:W-:-:S04]  /*0240*/  @!P3 IMAD.MOV.U32 R15, RZ, RZ, R9 ;  /* 0x000000ffff0fb224 */ /* 0x000fc800078e0009 */
[----:B------:R-:W-:Y:S02]  /*0250*/  @!P2 IMAD.MOV.U32 R10, RZ, RZ, R15 ;  /* 0x000000ffff0aa224 */ /* 0x000fe400078e000f */
[----:B---3--:R-:W-:Y:S01]  /*0260*/  @!P2 DSETP.MAX.AND P4, P5, R14, R4, PT ;  /* 0x000000040e00a22a */ /* 0x008fe20003d8f000 */
[--C-:B------:R-:W-:Y:S02]  /*0270*/  @!P2 IMAD.MOV.U32 R11, RZ, RZ, R5.reuse ;  /* 0x000000ffff0ba224 */ /* 0x100fe400078e0005 */
[----:B------:R-:W-:-:S03]  /*0280*/  @!P2 IMAD.MOV.U32 R18, RZ, RZ, R5 ;  /* 0x000000ffff12a224 */ /* 0x000fc600078e0005 */
[----:B------:R-:W-:Y:S02]  /*0290*/  @!P2 FSEL R10, R10, R11, P4 ;  /* 0x0000000b0a0aa208 */ /* 0x000fe40002000000 */
[----:B------:R-:W-:Y:S02]  /*02a0*/  @!P2 LOP3.LUT R11, R11, 0x80000, RZ, 0xfc, !PT ;  /* 0x000800000b0ba812 */ /* 0x000fe400078efcff */
[----:B------:R-:W-:Y:S02]  /*02b0*/  @!P2 LOP3.LUT R20, R18, 0x80000, RZ, 0xfc, !PT ;  /* 0x000800001214a812 */ /* 0x000fe400078efcff */
[----:B------:R-:W-:Y:S01]  /*02c0*/  @!P2 SEL R13, R11, R10, P5 ;  /* 0x0000000a0b0da207 */ /* 0x000fe20002800000 */
[----:B------:R-:W-:Y:S01]  /*02d0*/  @!P2 IMAD.MOV.U32 R10, RZ, RZ, R14 ;  /* 0x000000ffff0aa224 */ /* 0x000fe200078e000e */
[----:B------:R-:W-:Y:S01]  /*02e0*/  @!P2 MOV R11, R4 ;  /* 0x00000004000ba202 */ /* 0x000fe20000000f00 */
[----:B------:R-:W-:Y:S02]  /*02f0*/  @!P2 DSETP.MIN.AND P5, P6, R8, R4, PT ;  /* 0x000000040800a22a */ /* 0x000fe40003ea0000 */
[----:B------:R-:W-:Y:S01]  /*0300*/  @!P2 IMAD.MOV.U32 R15, RZ, RZ, R13 ;  /* 0x000000ffff0fa224 */ /* 0x000fe200078e000d */
[----:B------:R-:W-:Y:S01]  /*0310*/  @!P2 SEL R12, R10, R11, P4 ;  /* 0x0000000b0a0ca207 */ /* 0x000fe20002000000 */
[----:B------:R-:W-:-:S02]  /*0320*/  @!P2 IMAD.MOV.U32 R11, RZ, RZ, R9 ;  /* 0x000000ffff0ba224 */ /* 0x000fc400078e0009 */
[----:B------:R-:W-:Y:S01]  /*0330*/  @!P2 IMAD.MOV.U32 R10, RZ, RZ, R8 ;  /* 0x000000ffff0aa224 */ /* 0x000fe200078e0008 */
[----:B------:R-:W-:Y:S02]  /*0340*/  @!P2 MOV R14, R12 ;  /* 0x0000000c000ea202 */ /* 0x000fe40000000f00 */
[----:B------:R-:W-:Y:S02]  /*0350*/  CS2R R12, SRZ ;  /* 0x00000000000c7805 */ /* 0x000fe4000001ff00 */
[----:B------:R-:W-:Y:S01]  /*0360*/  @!P2 FSEL R19, R11, R18, P5 ;  /* 0x000000120b13a208 */ /* 0x000fe20002800000 */
[----:B------:R-:W-:Y:S02]  /*0370*/  @!P2 IMAD.MOV.U32 R11, RZ, RZ, R4 ;  /* 0x000000ffff0ba224 */ /* 0x000fe400078e0004 */
[----:B----4-:R-:W-:Y:S01]  /*0380*/  @!P1 IMAD.MOV.U32 R21, RZ, RZ, R7 ;  /* 0x000000ffff159224 */ /* 0x010fe200078e0007 */
[----:B------:R-:W-:Y:S01]  /*0390*/  @!P2 SEL R19, R20, R19, P6 ;  /* 0x000000131413a207 */ /* 0x000fe20003000000 */
[----:B------:R-:W-:Y:S01]  /*03a0*/  @!P3 IMAD.MOV.U32 R12, RZ, RZ, R8 ;  /* 0x000000ffff0cb224 */ /* 0x000fe200078e0008 */
[----:B------:R-:W-:Y:S01]  /*03b0*/  @!P2 SEL R18, R10, R11, P5 ;  /* 0x0000000b0a12a207 */ /* 0x000fe20002800000 */
[----:B------:R-:W-:Y:S01]  /*03c0*/  @!P1 DSETP.MAX.AND P4, P5, R14, R6, PT ;  /* 0x000000060e00922a */ /* 0x000fe20003d8f000 */
[----:B------:R-:W-:-:S02]  /*03d0*/  @!P1 MOV R20, R15 ;  /* 0x0000000f00149202 */ /* 0x000fc40000000f00 */
[----:B------:R-:W-:Y:S01]  /*03e0*/  CS2R R10, SRZ ;  /* 0x00000000000a7805 */ /* 0x000fe2000001ff00 */
[----:B------:R-:W-:Y:S01]  /*03f0*/  @!P3 DMUL R10, R8, R8 ;  /* 0x00000008080ab228 */ /* 0x000fe20000000000 */
[----:B------:R-:W-:Y:S01]  /*0400*/  @!P3 IMAD.MOV.U32 R13, RZ, RZ, R9 ;  /* 0x000000ffff0db224 */ /* 0x000fe200078e0009 */
[----:B------:R-:W-:Y:S01]  /*0410*/  @!P1 LOP3.LUT R23, R21, 0x80000, RZ, 0xfc, !PT ;  /* 0x0008000015179812 */ /* 0x000fe200078efcff */
[----:B------:R-:W-:Y:S01]  /*0420*/  @!P2 IMAD.MOV.U32 R8, RZ, RZ, R18 ;  /* 0x000000ffff08a224 */ /* 0x000fe200078e0012 */
[----:B------:R-:W-:Y:S01]  /*0430*/  @!P1 FSEL R22, R20, R21, P4 ;  /* 0x0000001514169208 */ /* 0x000fe20002000000 */
[----:B------:R-:W-:Y:S01]  /*0440*/  @!P1 IMAD.MOV.U32 R21, RZ, RZ, R6 ;  /* 0x000000ffff159224 */ /* 0x000fe200078e0006 */
[----:B------:R-:W-:Y:S01]  /*0450*/  @!P2 MOV R9, R19 ;  /* 0x000000130009a202 */ /* 0x000fe20000000f00 */
[----:B------:R-:W-:Y:S01]  /*0460*/  @!P1 IMAD.MOV.U32 R20, RZ, RZ, R14 ;  /* 0x000000ffff149224 */ /* 0x000fe200078e000e */
[----:B------:R-:W-:Y:S01]  /*0470*/  @!P1 SEL R23, R23, R22, P5 ;  /* 0x0000001617179207 */ /* 0x000fe20002800000 */
[----:B------:R-:W-:Y:S01]  /*0480*/  @!P2 DADD R12, R12, R4 ;  /* 0x000000000c0ca229 */ /* 0x000fe20000000004 */
[----:B------:R-:W-:Y:S01]  /*0490*/  @!P1 IMAD.MOV.U32 R19, RZ, RZ, R7 ;  /* 0x000000ffff139224 */ /* 0x000fe200078e0007 */
[----:B------:R-:W-:Y:S01]  /*04a0*/  @!P2 DFMA R10, R4, R4, R10 ;  /* 0x00000004040aa22b */ /* 0x000fe2000000000a */
[----:B------:R-:W-:Y:S01]  /*04b0*/  @!P1 SEL R20, R20, R21, P4 ;  /* 0x0000001514149207 */ /* 0x000fe20002000000 */
[--C-:B------:R-:W-:Y:S01]  /*04c0*/  @!P1 DSETP.MIN.AND P4, P5, R8, R6.reuse, PT ;  /* 0x000000060800922a */ /* 0x100fe20003d80000 */
[----:B------:R-:W-:Y:S01]  /*04d0*/  @!P1 IMAD.MOV.U32 R4, RZ, RZ, R9 ;  /* 0x000000ffff049224 */ /* 0x000fe200078e0009 */
[----:B------:R-:W-:Y:S01]  /*04e0*/  @!P1 MOV R5, R6 ;  /* 0x0000000600059202 */ /* 0x000fe20000000f00 */
[----:B------:R-:W-:Y:S01]  /*04f0*/  @!P1 IMAD.MOV.U32 R15, RZ, RZ, R23 ;  /* 0x000000ffff0f9224 */ /* 0x000fe200078e0017 */
[----:B------:R-:W-:Y:S01]  /*0500*/  @!P1 DADD R12, R12, R6 ;  /* 0x000000000c0c9229 */ /* 0x000fe20000000006 */
[----:B------:R-:W-:Y:S01]  /*0510*/  @!P1 IMAD.MOV.U32 R14, RZ, RZ, R20 ;  /* 0x000000ffff0e9224 */ /* 0x000fe200078e0014 */
[----:B------:R-:W-:Y:S01]  /*0520*/  @!P1 FSEL R18, R4, R19, P4 ;  /* 0x0000001304129208 */ /* 0x000fe20002000000 */
[----:B------:R-:W-:Y:S01]  /*0530*/  @!P1 IMAD.MOV.U32 R4, RZ, RZ, R8 ;  /* 0x000000ffff049224 */ /* 0x000fe200078e0008 */
[----:B------:R-:W-:Y:S01]  /*0540*/  @!P1 LOP3.LUT R19, R19, 0x80000, RZ, 0xfc, !PT ;  /* 0x0008000013139812 */ /* 0x000fe200078efcff */
[----:B------:R-:W-:Y:S01]  /*0550*/  @!P1 DFMA R10, R6, R6, R10 ;  /* 0x00000006060a922b */ /* 0x000fe2000000000a */
[----:B-----5:R-:W-:Y:S01]  /*0560*/  @!P0 MOV R21, R17 ;  /* 0x0000001100158202 */ /* 0x020fe20000000f00 */
[--C-:B------:R-:W-:Y:S01]  /*0570*/  @!P0 DSETP.MAX.AND P3, P2, R14, R16.reuse, PT ;  /* 0x000000100e00822a */ /* 0x100fe20003a6f000 */
[----:B------:R-:W-:Y:S01]  /*0580*/  @!P1 SEL R4, R4, R5, P4 ;  /* 0x0000000504049207 */ /* 0x000fe20002000000 */
[----:B------:R-:W-:Y:S01]  /*0590*/  @!P0 IMAD.MOV.U32 R7, RZ, RZ, R17 ;  /* 0x000000ffff078224 */ /* 0x000fe200078e0011 */
[----:B------:R-:W-:Y:S01]  /*05a0*/  @!P1 SEL R19, R19, R18, P5 ;  /* 0x0000001213139207 */ /* 0x000fe20002800000 */
[----:B------:R-:W-:Y:S01]  /*05b0*/  @!P0 IMAD.MOV.U32 R18, RZ, RZ, R16 ;  /* 0x000000ffff128224 */ /* 0x000fe200078e0010 */
[----:B------:R-:W-:Y:S01]  /*05c0*/  @!P0 MOV R5, R14 ;  /* 0x0000000e00058202 */ /* 0x000fe20000000f00 */
[----:B------:R-:W-:Y:S01]  /*05d0*/  @!P1 IMAD.MOV.U32 R8, RZ, RZ, R4 ;  /* 0x000000ffff089224 */ /* 0x000fe200078e0004 */
[----:B------:R-:W-:Y:S01]  /*05e0*/  @!P0 DADD R12, R12, R16 ;  /* 0x000000000c0c8229 */ /* 0x000fe20000000010 */
[----:B------:R-:W-:Y:S01]  /*05f0*/  @!P1 IMAD.MOV.U32 R9, RZ, RZ, R19 ;  /* 0x000000ffff099224 */ /* 0x000fe200078e0013 */
[----:B------:R-:W-:Y:S01]  /*0600*/  @!P0 SEL R5, R5, R18, P3 ;  /* 0x0000001205058207 */ /* 0x000fe20001800000 */
[----:B------:R-:W-:Y:S01]  /*0610*/  @!P0 IMAD.MOV.U32 R4, RZ, RZ, R15 ;  /* 0x000000ffff048224 */ /* 0x000fe200078e000f */
[----:B------:R-:W-:Y:S01]  /*0620*/  @!P0 DFMA R10, R16, R16, R10 ;  /* 0x00000010100a822b */ /* 0x000fe2000000000a */
[----:B------:R-:W-:-:S02]  /*0630*/  @!P0 IMAD.MOV.U32 R6, RZ, RZ, R9 ;  /* 0x000000ffff068224 */ /* 0x000fc400078e0009 */
[----:B------:R-:W-:Y:S01]  /*0640*/  @!P0 DSETP.MIN.AND P1, P4, R8, R16, PT ;  /* 0x000000100800822a */ /* 0x000fe20003c20000 */
[----:B------:R-:W-:Y:S01]  /*0650*/  @!P0 IMAD.MOV.U32 R19, RZ, RZ, R16 ;  /* 0x000000ffff138224 */ /* 0x000fe200078e0010 */
[----:B------:R-:W-:Y:S01]  /*0660*/  @!P0 FSEL R4, R4, R7, P3 ;  /* 0x0000000704048208 */ /* 0x000fe20001800000 */
[----:B------:R-:W-:Y:S01]  /*0670*/  @!P0 IMAD.MOV.U32 R14, RZ, RZ, R5 ;  /* 0x000000ffff0e8224 */ /* 0x000fe200078e0005 */
[----:B------:R-:W-:Y:S02]  /*0680*/  @!P0 LOP3.LUT R7, R7, 0x80000, RZ, 0xfc, !PT ;  /* 0x0008000007078812 */ /* 0x000fe400078efcff */
[----:B------:R-:W-:Y:S02]  /*0690*/  @!P0 FSEL R20, R6, R21, P1 ;  /* 0x0000001506148208 */ /* 0x000fe40000800000 */
[----:B------:R-:W-:Y:S02]  /*06a0*/  @!P0 MOV R6, R8 ;  /* 0x0000000800068202 */ /* 0x000fe40000000f00 */
[----:B------:R-:W-:-:S02]  /*06b0*/  @!P0 LOP3.LUT R21, R21, 0x80000, RZ, 0xfc, !PT ;  /* 0x0008000015158812 */ /* 0x000fc400078efcff */
[----:B------:R-:W-:Y:S02]  /*06c0*/  @!P0 SEL R18, R6, R19, P1 ;  /* 0x0000001306128207 */ /* 0x000fe40000800000 */
[----:B------:R-:W-:Y:S02]  /*06d0*/  @!P0 SEL R6, R7, R4, P2 ;  /* 0x0000000407068207 */ /* 0x000fe40001000000 */
[----:B------:R-:W-:Y:S01]  /*06e0*/  @!P0 SEL R21, R21, R20, P4 ;  /* 0x0000001415158207 */ /* 0x000fe20002000000 */
[----:B------:R-:W-:Y:S01]  /*06f0*/  @!P0 IMAD.MOV.U32 R8, RZ, RZ, R18 ;  /* 0x000000ffff088224 */ /* 0x000fe200078e0012 */
[----:B------:R-:W-:Y:S01]  /*0700*/  LEA R4, R2, UR4, 0x5 ;  /* 0x0000000402047c11 */ /* 0x000fe2000f8e28ff */
[----:B------:R-:W-:Y:S01]  /*0710*/  @!P0 IMAD.MOV.U32 R15, RZ, RZ, R6 ;  /* 0x000000ffff0f8224 */ /* 0x000fe200078e0006 */
[----:B------:R-:W-:Y:S02]  /*0720*/  @!P0 MOV R9, R21 ;  /* 0x0000001500098202 */ /* 0x000fe40000000f00 */
[----:B------:R-:W-:-:S02]  /*0730*/  ISETP.GE.U32.AND P0, PT, R3, 0x2, PT ;  /* 0x000000020300780c */ /* 0x000fc40003f06070 */
[----:B------:R0:W-:Y:S04]  /*0740*/  STS.128 [R4], R12 ;  /* 0x0000000c04007388 */ /* 0x0001e80000000c00 */
[----:B------:R0:W-:Y:S01]  /*0750*/  STS.128 [R4+0x10], R8 ;  /* 0x0000100804007388 */ /* 0x0001e20000000c00 */
[----:B------:R-:W-:Y:S06]  /*0760*/  BAR.SYNC.DEFER_BLOCKING 0x0 ;  /* 0x0000000000007b1d */ /* 0x000fec0000010000 */
[----:B------:R-:W-:Y:S05]  /*0770*/  @!P0 BRA `(.L_x_0) ;  /* 0x0000000000848947 */ /* 0x000fea0003800000 */
.L_x_3:
[----:B------:R-:W-:Y:S01]  /*0780*/  SHF.R.U32.HI R5, RZ, 0x1, R3 ;  /* 0x00000001ff057819 */ /* 0x000fe20000011603 */
[----:B------:R-:W-:Y:S03]  /*0790*/  BSSY.RECONVERGENT B0, `(.L_x_1) ;  /* 0x000001b000007945 */ /* 0x000fe60003800200 */
[----:B------:R-:W-:-:S13]  /*07a0*/  ISETP.GE.U32.AND P0, PT, R2, R5, PT ;  /* 0x000000050200720c */ /* 0x000fda0003f06070 */
[----:B-1----:R-:W-:Y:S05]  /*07b0*/  @P0 BRA `(.L_x_2) ;  /* 0x0000000000600947 */ /* 0x002fea0003800000 */
[----:B------:R-:W-:Y:S01]  /*07c0*/  IMAD R16, R5, 0x20, R4 ;  /* 0x0000002005107824 */ /* 0x000fe200078e0204 */
[----:B0-----:R-:W0:Y:S04]  /*07d0*/  LDS.128 R8, [R4] ;  /* 0x0000000004087984 */ /* 0x001e280000000c00 */
[----:B------:R-:W1:Y:S01]  /*07e0*/  LDS.128 R12, [R16] ;  /* 0x00000000100c7984 */ /* 0x000e620000000c00 */
[----:B0-----:R-:W-:Y:S01]  /*07f0*/  IMAD.MOV.U32 R7, RZ, RZ, R10 ;  /* 0x000000ffff077224 */ /* 0x001fe200078e000a */
[----:B-1----:R-:W-:Y:S01]  /*0800*/  DSETP.MAX.AND P0, P1, R14, R10, PT ;  /* 0x0000000a0e00722a */ /* 0x002fe2000390f000 */
[----:B------:R-:W-:Y:S01]  /*0810*/  IMAD.MOV.U32 R6, RZ, RZ, R15 ;  /* 0x000000ffff067224 */ /* 0x000fe200078e000f */
[----:B------:R-:W-:-:S04]  /*0820*/  DADD R12, R12, R8 ;  /* 0x000000000c0c7229 */ /* 0x000fc80000000008 */
[----:B------:R-:W-:Y:S02]  /*0830*/  FSEL R17, R6, R11, P0 ;  /* 0x0000000b06117208 */ /* 0x000fe40000000000 */
[----:B------:R-:W-:-:S06]  /*0840*/  SEL R14, R14, R7, P0 ;  /* 0x000000070e0e7207 */ /* 0x000fcc0000000000 */
[----:B------:R-:W-:Y:S02]  /*0850*/  @P1 LOP3.LUT R17, R11, 0x80000, RZ, 0xfc, !PT ;  /* 0x000800000b111812 */ /* 0x000fe400078efcff */
[----:B------:R-:W0:Y:S02]  /*0860*/  LDS.128 R8, [R4+0x10] ;  /* 0x0000100004087984 */ /* 0x000e240000000c00 */
[----:B------:R-:W-:-:S05]  /*0870*/  MOV R15, R17 ;  /* 0x00000011000f7202 */ /* 0x000fca0000000f00 */
[----:B------:R-:W-:Y:S04]  /*0880*/  STS.128 [R4], R12 ;  /* 0x0000000c04007388 */ /* 0x000fe80000000c00 */
[----:B------:R-:W1:Y:S01]  /*0890*/  LDS.128 R16, [R16+0x10] ;  /* 0x0000100010107984 */ /* 0x000e620000000c00 */
[----:B0-----:R-:W-:Y:S01]  /*08a0*/  IMAD.MOV.U32 R6, RZ, RZ, R8 ;  /* 0x000000ffff067224 */ /* 0x001fe200078e0008 */
[----:B-1----:R-:W-:Y:S01]  /*08b0*/  DSETP.MIN.AND P0, P1, R8, R16, PT ;  /* 0x000000100800722a */ /* 0x002fe20003900000 */
[----:B------:R-:W-:Y:S01]  /*08c0*/  IMAD.MOV.U32 R7, RZ, RZ, R16 ;  /* 0x000000ffff077224 */ /* 0x000fe200078e0010 */
[----:B------:R-:W-:Y:S01]  /*08d0*/  DADD R10, R10, R18 ;  /* 0x000000000a0a7229 */ /* 0x000fe20000000012 */
[----:B------:R-:W-:-:S03]  /*08e0*/  IMAD.MOV.U32 R8, RZ, RZ, R17 ;  /* 0x000000ffff087224 */ /* 0x000fc600078e0011 */
[----:B------:R-:W-:Y:S02]  /*08f0*/  SEL R6, R6, R7, P0 ;  /* 0x0000000706067207 */ /* 0x000fe40000000000 */
[----:B------:R-:W-:-:S06]  /*0900*/  FSEL R9, R9, R8, P0 ;  /* 0x0000000809097208 */ /* 0x000fcc0000000000 */
[----:B------:R-:W-:Y:S02]  /*0910*/  @P1 LOP3.LUT R9, R8, 0x80000, RZ, 0xfc, !PT ;  /* 0x0008000008091812 */ /* 0x000fe400078efcff */
[----:B------:R-:W-:-:S05]  /*0920*/  MOV R8, R6 ;  /* 0x0000000600087202 */ /* 0x000fca0000000f00 */
[----:B------:R1:W-:Y:S02]  /*0930*/  STS.128 [R4+0x10], R8 ;  /* 0x0000100804007388 */ /* 0x0003e40000000c00 */
.L_x_2:
[----:B------:R-:W-:Y:S05]  /*0940*/  BSYNC.RECONVERGENT B0 ;  /* 0x0000000000007941 */ /* 0x000fea0003800200 */
.L_x_1:
[----:B------:R-:W-:Y:S01]  /*0950*/  BAR.SYNC.DEFER_BLOCKING 0x0 ;  /* 0x0000000000007b1d */ /* 0x000fe20000010000 */
[----:B------:R-:W-:Y:S01]  /*0960*/  ISETP.GT.U32.AND P0, PT, R3, 0x3, PT ;  /* 0x000000030300780c */ /* 0x000fe20003f04070 */
[----:B------:R-:W-:-:S12]  /*0970*/  IMAD.MOV.U32 R3, RZ, RZ, R5 ;  /* 0x000000ffff037224 */ /* 0x000fd800078e0005 */
[----:B------:R-:W-:Y:S05]  /*0980*/  @P0 BRA `(.L_x_3) ;  /* 0xfffffffc007c0947 */ /* 0x000fea000383ffff */
.L_x_0:
[----:B------:R-:W-:-:S13]  /*0990*/  ISETP.NE.AND P0, PT, R2, RZ, PT ;  /* 0x000000ff0200720c */ /* 0x000fda0003f05270 */
[----:B------:R-:W-:Y:S05]  /*09a0*/  @P0 EXIT ;  /* 0x000000000000094d */ /* 0x000fea0003800000 */
[----:B------:R-:W2:Y:S01]  /*09b0*/  S2UR UR5, SR_CgaCtaId ;  /* 0x00000000000579c3 */ /* 0x000ea20000008800 */
[----:B------:R-:W-:Y:S01]  /*09c0*/  UMOV UR4, 0x400 ;  /* 0x0000040000047882 */ /* 0x000fe20000000000 */
[----:B0-----:R-:W-:-:S06]  /*09d0*/  IMAD.SHL.U32 R13, R0, 0x4, RZ ;  /* 0x00000004000d7824 */ /* 0x001fcc00078e00ff */
[----:B------:R-:W0:Y:S01]  /*09e0*/  LDC.64 R2, c[0x0][0x388] ;  /* 0x0000e200ff027b82 */ /* 0x000e220000000a00 */
[----:B--2---:R-:W-:Y:S01]  /*09f0*/  ULEA UR4, UR5, UR4, 0x18 ;  /* 0x0000000405047291 */ /* 0x004fe2000f8ec0ff */
[----:B0-----:R-:W-:-:S08]  /*0a00*/  IMAD.WIDE R2, R13, 0x8, R2 ;  /* 0x000000080d027825 */ /* 0x001fd000078e0202 */
[----:B-1----:R-:W0:Y:S04]  /*0a10*/  LDS.128 R4, [UR4] ;  /* 0x00000004ff047984 */ /* 0x002e280008000c00 */
[----:B------:R-:W1:Y:S04]  /*0a20*/  LDS.128 R8, [UR4+0x10] ;  /* 0x00001004ff087984 */ /* 0x000e680008000c00 */
[----:B0-----:R-:W-:Y:S04]  /*0a30*/  STG.E.64 desc[UR6][R2.64], R4 ;  /* 0x0000000402007986 */ /* 0x001fe8000c101b06 */
[----:B------:R-:W-:Y:S04]  /*0a40*/  STG.E.64 desc[UR6][R2.64+0x8], R6 ;  /* 0x0000080602007986 */ /* 0x000fe8000c101b06 */
[----:B-1----:R-:W-:Y:S04]  /*0a50*/  STG.E.64 desc[UR6][R2.64+0x10], R8 ;  /* 0x0000100802007986 */ /* 0x002fe8000c101b06 */
[----:B------:R-:W-:Y:S01]  /*0a60*/  STG.E.64 desc[UR6][R2.64+0x18], R10 ;  /* 0x0000180a02007986 */ /* 0x000fe2000c101b06 */
[----:B------:R-:W-:Y:S05]  /*0a70*/  EXIT ;  /* 0x000000000000794d */ /* 0x000fea0003800000 */
.L_x_4:
[----:B------:R-:W-:-:S00]  /*0a80*/  BRA `(.L_x_4) ;  /* 0xfffffffc00fc7947 */ /* 0x000fc0000383ffff */
[----:B------:R-:W-:-:S00]  /*0a90*/  NOP ;  /* 0x0000000000007918 */ /* 0x000fc00000000000 */
        /* <DEDUP_REMOVED lines=14> */
.L_x_23:


//--------------------- .text._Z13evolve_kernelPdS_ddddiii --------------------------
	.section	.text._Z13evolve_kernelPdS_ddddiii,"ax",@progbits
	.align	128
        .global         _Z13evolve_kernelPdS_ddddiii
        .type           _Z13evolve_kernelPdS_ddddiii,@function
        .size           _Z13evolve_kernelPdS_ddddiii,(.L_x_22 - _Z13evolve_kernelPdS_ddddiii)
        .other          _Z13evolve_kernelPdS_ddddiii,@"STO_CUDA_ENTRY STV_DEFAULT"
_Z13evolve_kernelPdS_ddddiii:
.text._Z13evolve_kernelPdS_ddddiii:
[----:B------:R-:W-:Y:S01]  /*0000*/  LDC R1, c[0x0][0x37c] ;  /* 0x0000df00ff017b82 */ /* 0x000fe20000000800 */
[----:B------:R-:W0:Y:S07]  /*0010*/  S2R R2, SR_TID.Y ;  /* 0x0000000000027919 */ /* 0x000e2e0000002200 */
[----:B------:R-:W1:Y:S01]  /*0020*/  LDC R0, c[0x0][0x360] ;  /* 0x0000d800ff007b82 */ /* 0x000e620000000800 */
[----:B------:R-:W2:Y:S01]  /*0030*/  LDCU.64 UR4, c[0x0][0x3b0] ;  /* 0x00007600ff0477ac */ /* 0x000ea20008000a00 */
[----:B------:R-:W1:Y:S01]  /*0040*/  S2R R3, SR_TID.X ;  /* 0x0000000000037919 */ /* 0x000e620000002100 */
[----:B------:R-:W3:Y:S01]  /*0050*/  LDCU UR9, c[0x0][0x3b8] ;  /* 0x00007700ff0977ac */ /* 0x000ee20008000800 */
[----:B------:R-:W4:Y:S04]  /*0060*/  S2R R7, SR_TID.Z ;  /* 0x0000000000077919 */ /* 0x000f280000002300 */
[----:B------:R-:W0:Y:S08]  /*0070*/  S2UR UR7, SR_CTAID.Y ;  /* 0x00000000000779c3 */ /* 0x000e300000002600 */
[----:B------:R-:W0:Y:S01]  /*0080*/  LDC R5, c[0x0][0x364] ;  /* 0x0000d900ff057b82 */ /* 0x000e220000000800 */
[----:B--2---:R-:W-:-:S07]  /*0090*/  UIADD3 UR4, UPT, UPT, UR4, -0x1, URZ ;  /* 0xffffffff04047890 */ /* 0x004fce000fffe0ff */
[----:B------:R-:W1:Y:S08]  /*00a0*/  S2UR UR6, SR_CTAID.X ;  /* 0x00000000000679c3 */ /* 0x000e700000002500 */
[----:B------:R-:W4:Y:S08]  /*00b0*/  S2UR UR8, SR_CTAID.Z ;  /* 0x00000000000879c3 */ /* 0x000f300000002700 */
[----:B------:R-:W4:Y:S01]  /*00c0*/  LDC R6, c[0x0][0x368] ;  /* 0x0000da00ff067b82 */ /* 0x000f220000000800 */
[----:B0-----:R-:W-:-:S04]  /*00d0*/  IMAD R5, R5, UR7, R2 ;  /* 0x0000000705057c24 */ /* 0x001fc8000f8e0202 */
[----:B------:R-:W-:Y:S02]  /*00e0*/  VIADD R5, R5, 0x1 ;  /* 0x0000000105057836 */ /* 0x000fe40000000000 */
[----:B-1----:R-:W-:Y:S01]  /*00f0*/  IMAD R0, R0, UR6, R3 ;  /* 0x0000000600007c24 */ /* 0x002fe2000f8e0203 */
[----:B------:R-:W-:-:S03]  /*0100*/  UIADD3 UR6, UPT, UPT, UR5, -0x1, URZ ;  /* 0xffffffff05067890 */ /* 0x000fc6000fffe0ff */
[----:B------:R-:W-:-:S03]  /*0110*/  VIADD R0, R0, 0x1 ;  /* 0x0000000100007836 */ /* 0x000fc60000000000 */
[----:B------:R-:W-:Y:S01]  /*0120*/  ISETP.GE.AND P0, PT, R5, UR6, PT ;  /* 0x0000000605007c0c */ /* 0x000fe2000bf06270 */
[----:B---3--:R-:W-:-:S03]  /*0130*/  UIADD3 UR6, UPT, UPT, UR9, -0x1, URZ ;  /* 0xffffffff09067890 */ /* 0x008fc6000fffe0ff */
[----:B------:R-:W-:Y:S01]  /*0140*/  ISETP.GE.OR P0, PT, R0, UR4, P0 ;  /* 0x0000000400007c0c */ /* 0x000fe20008706670 */
[----:B----4-:R-:W-:-:S04]  /*0150*/  IMAD R6, R6, UR8, R7 ;  /* 0x0000000806067c24 */ /* 0x010fc8000f8e0207 */
[----:B------:R-:W-:-:S05]  /*0160*/  VIADD R8, R6, 0x1 ;  /* 0x0000000106087836 */ /* 0x000fca0000000000 */
[----:B------:R-:W-:-:S13]  /*0170*/  ISETP.GE.OR P0, PT, R8, UR6, P0 ;  /* 0x0000000608007c0c */ /* 0x000fda0008706670 */
[----:B------:R-:W-:Y:S05]  /*0180*/  @P0 EXIT ;  /* 0x000000000000094d */ /* 0x000fea0003800000 */
[----:B------:R-:W-:Y:S01]  /*0190*/  IMAD R10, R0, UR5, RZ ;  /* 0x00000005000a7c24 */ /* 0x000fe2000f8e02ff */
[----:B------:R-:W0:Y:S01]  /*01a0*/  LDCU.64 UR10, c[0x0][0x380] ;  /* 0x00007000ff0a77ac */ /* 0x000e220008000a00 */
[----:B------:R-:W1:Y:S01]  /*01b0*/  LDC.64 R16, c[0x0][0x380] ;  /* 0x0000e000ff107b82 */ /* 0x000e620000000a00 */
[C---:B------:R-:W-:Y:S02]  /*01c0*/  IMAD R32, R5.reuse, UR9, R8 ;  /* 0x0000000905207c24 */ /* 0x040fe4000f8e0208 */
[----:B------:R-:W-:Y:S01]  /*01d0*/  IMAD.IADD R7, R5, 0x1, R10 ;  /* 0x0000000105077824 */ /* 0x000fe200078e020a */
[----:B------:R-:W2:Y:S01]  /*01e0*/  LDCU.64 UR6, c[0x0][0x358] ;  /* 0x00006b00ff0677ac */ /* 0x000ea20008000a00 */
[----:B------:R-:W-:Y:S02]  /*01f0*/  VIADD R3, R10, UR5 ;  /* 0x000000050a037c36 */ /* 0x000fe40008000000 */
[----:B------:R-:W-:Y:S01]  /*0200*/  IMAD R7, R7, UR9, RZ ;  /* 0x0000000907077c24 */ /* 0x000fe2000f8e02ff */
[----:B------:R-:W3:Y:S01]  /*0210*/  LDCU UR4, c[0x0][0x39c] ;  /* 0x00007380ff0477ac */ /* 0x000ee20008000800 */
[----:B------:R-:W-:-:S03]  /*0220*/  IMAD R19, R3, UR9, R32 ;  /* 0x0000000903137c24 */ /* 0x000fc6000f8e0220 */
[----:B------:R-:W-:-:S04]  /*0230*/  IADD3 R11, P0, PT, R6, R7, RZ ;  /* 0x00000007060b7210 */ /* 0x000fc80007f1e0ff */
[----:B------:R-:W-:Y:S01]  /*0240*/  LEA.HI.X.SX32 R0, R7, RZ, 0x1, P0 ;  /* 0x000000ff07007211 */ /* 0x000fe200000f0eff */
[----:B------:R-:W-:-:S03]  /*0250*/  IMAD.SHL.U32 R9, R11, 0x8, RZ ;  /* 0x000000080b097824 */ /* 0x000fc600078e00ff */
[----:B------:R-:W-:Y:S02]  /*0260*/  SHF.L.U64.HI R11, R11, 0x3, R0 ;  /* 0x000000030b0b7819 */ /* 0x000fe40000010200 */
[----:B0-----:R-:W-:Y:S02]  /*0270*/  IADD3 R12, P0, PT, R9, UR10, RZ ;  /* 0x0000000a090c7c10 */ /* 0x001fe4000ff1e0ff */
[----:B------:R-:W-:Y:S02]  /*0280*/  IADD3 R0, PT, PT, RZ, -UR5, RZ ;  /* 0x80000005ff007c10 */ /* 0x000fe4000fffe0ff */
[----:B------:R-:W-:-:S03]  /*0290*/  IADD3.X R13, PT, PT, R11, UR11, RZ, P0, !PT ;  /* 0x0000000b0b0d7c10 */ /* 0x000fc600087fe4ff */
[----:B------:R-:W-:Y:S02]  /*02a0*/  IMAD R21, R0, 0x2, R3 ;  /* 0x0000000200157824 */ /* 0x000fe400078e0203 */
[----:B--2---:R-:W2:Y:S01]  /*02b0*/  LDG.E.64 R14, desc[UR6][R12.64+0x8] ;  /* 0x000008060c0e7981 */ /* 0x004ea2000c1e1b00 */
[----:B-1----:R-:W-:Y:S02]  /*02c0*/  IMAD.WIDE R2, R19, 0x8, R16 ;  /* 0x0000000813027825 */ /* 0x002fe400078e0210 */
[----:B------:R-:W0:Y:S02]  /*02d0*/  LDC.64 R18, c[0x0][0x398] ;  /* 0x0000e600ff127b82 */ /* 0x000e240000000a00 */
[----:B------:R-:W-:Y:S02]  /*02e0*/  IMAD R21, R21, UR9, R32 ;  /* 0x0000000915157c24 */ /* 0x000fe4000f8e0220 */
[----:B------:R-:W4:Y:S02]  /*02f0*/  LDG.E.64 R2, desc[UR6][R2.64] ;  /* 0x0000000602027981 */ /* 0x000f24000c1e1b00 */
[----:B------:R-:W-:-:S06]  /*0300*/  IMAD.WIDE R20, R21, 0x8, R16 ;  /* 0x0000000815147825 */ /* 0x000fcc00078e0210 */
[----:B------:R-:W5:Y:S01]  /*0310*/  LDG.E.64 R20, desc[UR6][R20.64] ;  /* 0x0000000614147981 */ /* 0x000f62000c1e1b00 */
[----:B---3--:R-:W0:Y:S01]  /*0320*/  MUFU.RCP64H R17, UR4 ;  /* 0x0000000400117d08 */ /* 0x008e220008001800 */
[----:B------:R-:W-:Y:S01]  /*0330*/  IMAD.MOV.U32 R16, RZ, RZ, 0x1 ;  /* 0x00000001ff107424 */ /* 0x000fe200078e00ff */
[----:B------:R-:W-:Y:S05]  /*0340*/  BSSY.RECONVERGENT B0, `(.L_x_5) ;  /* 0x0000019000007945 */ /* 0x000fea0003800200 */
[----:B0-----:R-:W-:-:S08]  /*0350*/  DFMA R22, R16, -R18, 1 ;  /* 0x3ff000001016742b */ /* 0x001fd00000000812 */
[----:B------:R-:W-:-:S08]  /*0360*/  DFMA R22, R22, R22, R22 ;  /* 0x000000161616722b */ /* 0x000fd00000000016 */
[----:B------:R-:W-:-:S08]  /*0370*/  DFMA R22, R16, R22, R16 ;  /* 0x000000161016722b */ /* 0x000fd00000000010 */
[----:B------:R-:W-:-:S08]  /*0380*/  DFMA R24, R22, -R18, 1 ;  /* 0x3ff000001618742b */ /* 0x000fd00000000812 */
[----:B------:R-:W-:Y:S02]  /*0390*/  DFMA R24, R22, R24, R22 ;  /* 0x000000181618722b */ /* 0x000fe40000000016 */
[----:B--2---:R-:W-:-:S08]  /*03a0*/  DADD R16, R14, R14 ;  /* 0x000000000e107229 */ /* 0x004fd0000000000e */
[----:B----4-:R-:W-:-:S08]  /*03b0*/  DADD R2, R2, -R16 ;  /* 0x0000000002027229 */ /* 0x010fd00000000810 */
[----:B-----5:R-:W-:-:S08]  /*03c0*/  DADD R20, R2, R20 ;  /* 0x0000000002147229 */ /* 0x020fd00000000014 */
[----:B------:R-:W-:Y:S02]  /*03d0*/  DMUL R2, R20, R24 ;  /* 0x0000001814027228 */ /* 0x000fe40000000000 */
[----:B------:R-:W-:-:S06]  /*03e0*/  FSETP.GEU.AND P1, PT, |R21|, 6.5827683646048100446e-37, PT ;  /* 0x036000001500780b */ /* 0x000fcc0003f2e200 */
[----:B------:R-:W-:-:S08]  /*03f0*/  DFMA R18, R2, -R18, R20 ;  /* 0x800000120212722b */ /* 0x000fd00000000014 */
[----:B------:R-:W-:-:S10]  /*0400*/  DFMA R2, R24, R18, R2 ;  /* 0x000000121802722b */ /* 0x000fd40000000002 */
[----:B------:R-:W-:-:S05]  /*0410*/  FFMA R0, RZ, UR4, R3 ;  /* 0x00000004ff007c23 */ /* 0x000fca0008000003 */
[----:B------:R-:W-:-:S13]  /*0420*/  FSETP.GT.AND P0, PT, |R0|, 1.469367938527859385e-39, PT ;  /* 0x001000000000780b */ /* 0x000fda0003f04200 */
[----:B------:R-:W-:Y:S05]  /*0430*/  @P0 BRA P1, `(.L_x_6) ;  /* 0x0000000000240947 */ /* 0x000fea0000800000 */
[----:B------:R-:W0:Y:S01]  /*0440*/  LDCU.64 UR4, c[0x0][0x398] ;  /* 0x00007300ff0477ac */ /* 0x000e220008000a00 */
[----:B------:R-:W-:Y:S01]  /*0450*/  IMAD.MOV.U32 R22, RZ, RZ, R20 ;  /* 0x000000ffff167224 */ /* 0x000fe200078e0014 */
[----:B------:R-:W-:Y:S01]  /*0460*/  MOV R4, 0x4b0 ;  /* 0x000004b000047802 */ /* 0x000fe20000000f00 */
[----:B------:R-:W-:Y:S02]  /*0470*/  IMAD.MOV.U32 R23, RZ, RZ, R21 ;  /* 0x000000ffff177224 */ /* 0x000fe400078e0015 */
[----:B0-----:R-:W-:Y:S01]  /*0480*/  IMAD.U32 R20, RZ, RZ, UR4 ;  /* 0x00000004ff147e24 */ /* 0x001fe2000f8e00ff */
[----:B------:R-:W-:-:S07]  /*0490*/  MOV R21, UR5 ;  /* 0x0000000500157c02 */ /* 0x000fce0008000f00 */
[----:B------:R-:W-:Y:S05]  /*04a0*/  CALL.REL.NOINC `($__internal_0_$__cuda_sm20_div_rn_f64_full) ;  /* 0x0000000400607944 */ /* 0x000fea0003c00000 */
[----:B------:R-:W-:Y:S02]  /*04b0*/  IMAD.MOV.U32 R2, RZ, RZ, R26 ;  /* 0x000000ffff027224 */ /* 0x000fe400078e001a */
[----:B------:R-:W-:-:S07]  /*04c0*/  IMAD.MOV.U32 R3, RZ, RZ, R27 ;  /* 0x000000ffff037224 */ /* 0x000fce00078e001b */
.L_x_6:
[----:B------:R-:W-:Y:S05]  /*04d0*/  BSYNC.RECONVERGENT B0 ;  /* 0x0000000000007941 */ /* 0x000fea0003800200 */
.L_x_5:
[----:B------:R-:W0:Y:S01]  /*04e0*/  LDC R4, c[0x0][0x3b8] ;  /* 0x0000ee00ff047b82 */ /* 0x000e220000000800 */
[----:B------:R-:W1:Y:S07]  /*04f0*/  LDCU UR4, c[0x0][0x3a4] ;  /* 0x00007480ff0477ac */ /* 0x000e6e0008000800 */
[----:B------:R-:W2:Y:S01]  /*0500*/  LDC.64 R18, c[0x0][0x380] ;  /* 0x0000e000ff127b82 */ /* 0x000ea20000000a00 */
[--C-:B0-----:R-:W-:Y:S02]  /*0510*/  IMAD R5, R5, R4, R4.reuse ;  /* 0x0000000405057224 */ /* 0x101fe400078e0204 */
[----:B------:R-:W-:-:S02]  /*0520*/  IMAD.MOV R0, RZ, RZ, -R4 ;  /* 0x000000ffff007224 */ /* 0x000fc400078e0a04 */
[----:B------:R-:W-:Y:S02]  /*0530*/  IMAD.IADD R21, R32, 0x1, R4 ;  /* 0x0000000120157824 */ /* 0x000fe400078e0204 */
[----:B------:R-:W-:Y:S02]  /*0540*/  IMAD R5, R0, 0x2, R5 ;  /* 0x0000000200057824 */ /* 0x000fe400078e0205 */
[----:B------:R-:W-:-:S03]  /*0550*/  IMAD R21, R10, R4, R21 ;  /* 0x000000040a157224 */ /* 0x000fc600078e0215 */
[----:B------:R-:W-:Y:S01]  /*0560*/  IADD3 R5, PT, PT, R8, R5, RZ ;  /* 0x0000000508057210 */ /* 0x000fe20007ffe0ff */
[----:B--2---:R-:W-:-:S04]  /*0570*/  IMAD.WIDE R20, R21, 0x8, R18 ;  /* 0x0000000815147825 */ /* 0x004fc800078e0212 */
[----:B------:R-:W-:Y:S02]  /*0580*/  IMAD R5, R10, R4, R5 ;  /* 0x000000040a057224 */ /* 0x000fe400078e0205 */
[----:B------:R-:W2:Y:S02]  /*0590*/  LDG.E.64 R20, desc[UR6][R20.64] ;  /* 0x0000000614147981 */ /* 0x000ea4000c1e1b00 */
[----:B------:R-:W-:Y:S02]  /*05a0*/  IMAD.WIDE R22, R5, 0x8, R18 ;  /* 0x0000000805167825 */ /* 0x000fe400078e0212 */
[----:B------:R-:W0:Y:S04]  /*05b0*/  LDC.64 R4, c[0x0][0x3a0] ;  /* 0x0000e800ff047b82 */ /* 0x000e280000000a00 */
[----:B------:R-:W3:Y:S01]  /*05c0*/  LDG.E.64 R22, desc[UR6][R22.64] ;  /* 0x0000000616167981 */ /* 0x000ee2000c1e1b00 */
[----:B-1----:R-:W0:Y:S01]  /*05d0*/  MUFU.RCP64H R19, UR4 ;  /* 0x0000000400137d08 */ /* 0x002e220008001800 */
[----:B------:R-:W-:Y:S01]  /*05e0*/  IMAD.MOV.U32 R18, RZ, RZ, 0x1 ;  /* 0x00000001ff127424 */ /* 0x000fe200078e00ff */
[----:B------:R-:W-:Y:S05]  /*05f0*/  BSSY.RECONVERGENT B0, `(.L_x_7) ;  /* 0x0000018000007945 */ /* 0x000fea0003800200 */
[----:B0-----:R-:W-:-:S08]  /*0600*/  DFMA R24, R18, -R4, 1 ;  /* 0x3ff000001218742b */ /* 0x001fd00000000804 */
[----:B------:R-:W-:-:S08]  /*0610*/  DFMA R24, R24, R24, R24 ;  /* 0x000000181818722b */ /* 0x000fd00000000018 */
[----:B------:R-:W-:Y:S02]  /*0620*/  DFMA R24, R18, R24, R18 ;  /* 0x000000181218722b */ /* 0x000fe40000000012 */
[----:B--2---:R-:W-:-:S06]  /*0630*/  DADD R18, -R16, R20 ;  /* 0x0000000010127229 */ /* 0x004fcc0000000114 */
[----:B------:R-:W-:Y:S02]  /*0640*/  DFMA R20, R24, -R4, 1 ;  /* 0x3ff000001814742b */ /* 0x000fe40000000804 */
[----:B---3--:R-:W-:-:S06]  /*0650*/  DADD R18, R18, R22 ;  /* 0x0000000012127229 */ /* 0x008fcc0000000016 */
[----:B------:R-:W-:-:S08]  /*0660*/  DFMA R20, R24, R20, R24 ;  /* 0x000000141814722b */ /* 0x000fd00000000018 */
[----:B------:R-:W-:Y:S01]  /*0670*/  DMUL R36, R18, R20 ;  /* 0x0000001412247228 */ /* 0x000fe20000000000 */
[----:B------:R-:W-:-:S07]  /*0680*/  FSETP.GEU.AND P1, PT, |R19|, 6.5827683646048100446e-37, PT ;  /* 0x036000001300780b */ /* 0x000fce0003f2e200 */
        /* <DEDUP_REMOVED lines=9> */
[----:B0-----:R-:W-:Y:S02]  /*0720*/  IMAD.U32 R20, RZ, RZ, UR4 ;  /* 0x00000004ff147e24 */ /* 0x001fe4000f8e00ff */
[----:B------:R-:W-:-:S07]  /*0730*/  IMAD.U32 R21, RZ, RZ, UR5 ;  /* 0x00000005ff157e24 */ /* 0x000fce000f8e00ff */
[----:B------:R-:W-:Y:S05]  /*0740*/  CALL.REL.NOINC `($__internal_0_$__cuda_sm20_div_rn_f64_full) ;  /* 0x0000000000b87944 */ /* 0x000fea0003c00000 */
[----:B------:R-:W-:Y:S01]  /*0750*/  MOV R36, R26 ;  /* 0x0000001a00247202 */ /* 0x000fe20000000f00 */
[----:B------:R-:W-:-:S07]  /*0760*/  IMAD.MOV.U32 R37, RZ, RZ, R27 ;  /* 0x000000ffff257224 */ /* 0x000fce00078e001b */
.L_x_8:
[----:B------:R-:W-:Y:S05]  /*0770*/  BSYNC.RECONVERGENT B0 ;  /* 0x0000000000007941 */ /* 0x000fea0003800200 */
.L_x_7:
[----:B------:R-:W0:Y:S01]  /*0780*/  LDC.64 R4, c[0x0][0x380] ;  /* 0x0000e000ff047b82 */ /* 0x000e220000000a00 */
[----:B------:R-:W-:Y:S01]  /*0790*/  IMAD.IADD R7, R6, 0x1, R7 ;  /* 0x0000000106077824 */ /* 0x000fe200078e0207 */
[----:B------:R-:W2:Y:S01]  /*07a0*/  LDG.E.64 R12, desc[UR6][R12.64+0x10] ;  /* 0x000010060c0c7981 */ /* 0x000ea2000c1e1b00 */
[----:B------:R-:W1:Y:S05]  /*07b0*/  LDCU UR4, c[0x0][0x3ac] ;  /* 0x00007580ff0477ac */ /* 0x000e6a0008000800 */
[----:B------:R-:W3:Y:S01]  /*07c0*/  LDC.64 R20, c[0x0][0x3a8] ;  /* 0x0000ea00ff147b82 */ /* 0x000ee20000000a00 */
[----:B0-----:R-:W-:-:S06]  /*07d0*/  IMAD.WIDE R4, R7, 0x8, R4 ;  /* 0x0000000807047825 */ /* 0x001fcc00078e0204 */
[----:B------:R-:W4:Y:S01]  /*07e0*/  LDG.E.64 R4, desc[UR6][R4.64] ;  /* 0x0000000604047981 */ /* 0x000f22000c1e1b00 */
[----:B-1----:R-:W3:Y:S01]  /*07f0*/  MUFU.RCP64H R7, UR4 ;  /* 0x0000000400077d08 */ /* 0x002ee20008001800 */
[----:B------:R-:W-:Y:S01]  /*0800*/  IMAD.MOV.U32 R6, RZ, RZ, 0x1 ;  /* 0x00000001ff067424 */ /* 0x000fe200078e00ff */
[----:B------:R-:W-:Y:S05]  /*0810*/  BSSY.RECONVERGENT B0, `(.L_x_9) ;  /* 0x0000018000007945 */ /* 0x000fea0003800200 */
[----:B---3--:R-:W-:-:S08]  /*0820*/  DFMA R18, R6, -R20, 1 ;  /* 0x3ff000000612742b */ /* 0x008fd00000000814 */
[----:B------:R-:W-:-:S08]  /*0830*/  DFMA R18, R18, R18, R18 ;  /* 0x000000121212722b */ /* 0x000fd00000000012 */
[----:B------:R-:W-:-:S08]  /*0840*/  DFMA R18, R6, R18, R6 ;  /* 0x000000120612722b */ /* 0x000fd00000000006 */
[----:B------:R-:W-:-:S08]  /*0850*/  DFMA R6, R18, -R20, 1 ;  /* 0x3ff000001206742b */ /* 0x000fd00000000814 */
[----:B------:R-:W-:Y:S02]  /*0860*/  DFMA R6, R18, R6, R18 ;  /* 0x000000061206722b */ /* 0x000fe40000000012 */
[----:B--2---:R-:W-:-:S08]  /*0870*/  DADD R16, -R16, R12 ;  /* 0x0000000010107229 */ /* 0x004fd0000000010c */
[----:B----4-:R-:W-:-:S08]  /*0880*/  DADD R16, R16, R4 ;  /* 0x0000000010107229 */ /* 0x010fd00000000004 */
        /* <DEDUP_REMOVED lines=10> */
[----:B------:R-:W-:Y:S01]  /*0930*/  IMAD.MOV.U32 R23, RZ, RZ, R17 ;  /* 0x000000ffff177224 */ /* 0x000fe200078e0011 */
[----:B0-----:R-:W-:Y:S01]  /*0940*/  MOV R20, UR4 ;  /* 0x0000000400147c02 */ /* 0x001fe20008000f00 */
[----:B------:R-:W-:-:S07]  /*0950*/  IMAD.U32 R21, RZ, RZ, UR5 ;  /* 0x00000005ff157e24 */ /* 0x000fce000f8e00ff */
[----:B------:R-:W-:Y:S05]  /*0960*/  CALL.REL.NOINC `($__internal_0_$__cuda_sm20_div_rn_f64_full) ;  /* 0x0000000000307944 */ /* 0x000fea0003c00000 */
[----:B------:R-:W-:Y:S02]  /*0970*/  IMAD.MOV.U32 R4, RZ, RZ, R26 ;  /* 0x000000ffff047224 */ /* 0x000fe400078e001a */
[----:B------:R-:W-:-:S07]  /*0980*/  IMAD.MOV.U32 R5, RZ, RZ, R27 ;  /* 0x000000ffff057224 */ /* 0x000fce00078e001b */
.L_x_10:
[----:B------:R-:W-:Y:S05]  /*0990*/  BSYNC.RECONVERGENT B0 ;  /* 0x0000000000007941 */ /* 0x000fea0003800200 */
.L_x_9:
[----:B------:R-:W0:Y:S01]  /*09a0*/  LDCU.64 UR8, c[0x0][0x388] ;  /* 0x00007100ff0877ac */ /* 0x000e220008000a00 */
[----:B------:R-:W-:Y:S01]  /*09b0*/  DADD R2, R36, R2 ;  /* 0x0000000024027229 */ /* 0x000fe20000000002 */
[----:B------:R-:W1:Y:S07]  /*09c0*/  LDCU.64 UR4, c[0x0][0x390] ;  /* 0x00007200ff0477ac */ /* 0x000e6e0008000a00 */
[----:B------:R-:W-:Y:S01]  /*09d0*/  DADD R2, R2, R4 ;  /* 0x0000000002027229 */ /* 0x000fe20000000004 */
[----:B0-----:R-:W-:-:S07]  /*09e0*/  IADD3 R4, P0, PT, R9, UR8, RZ ;  /* 0x0000000809047c10 */ /* 0x001fce000ff1e0ff */
[----:B-1----:R-:W-:Y:S01]  /*09f0*/  DFMA R2, R2, UR4, R14 ;  /* 0x0000000402027c2b */ /* 0x002fe2000800000e */
[----:B------:R-:W-:-:S06]  /*0a00*/  IADD3.X R5, PT, PT, R11, UR9, RZ, P0, !PT ;  /* 0x000000090b057c10 */ /* 0x000fcc00087fe4ff */
[----:B------:R-:W-:Y:S01]  /*0a10*/  STG.E.64 desc[UR6][R4.64+0x8], R2 ;  /* 0x0000080204007986 */ /* 0x000fe2000c101b06 */
[----:B------:R-:W-:Y:S05]  /*0a20*/  EXIT ;  /* 0x000000000000794d */ /* 0x000fea0003800000 */
        .weak           $__internal_0_$__cuda_sm20_div_rn_f64_full
        .type           $__internal_0_$__cuda_sm20_div_rn_f64_full,@function
        .size           $__internal_0_$__cuda_sm20_div_rn_f64_full,(.L_x_22 - $__internal_0_$__cuda_sm20_div_rn_f64_full)
$__internal_0_$__cuda_sm20_div_rn_f64_full:
[C---:B------:R-:W-:Y:S01]  /*0a30*/  FSETP.GEU.AND P0, PT, |R21|.reuse, 1.469367938527859385e-39, PT ;  /* 0x001000001500780b */ /* 0x040fe20003f0e200 */
[----:B------:R-:W-:Y:S01]  /*0a40*/  IMAD.MOV.U32 R24, RZ, RZ, 0x1 ;  /* 0x00000001ff187424 */ /* 0x000fe200078e00ff */
[----:B------:R-:W-:Y:S01]  /*0a50*/  LOP3.LUT R18, R21, 0x800fffff, RZ, 0xc0, !PT ;  /* 0x800fffff15127812 */ /* 0x000fe200078ec0ff */
[----:B------:R-:W-:Y:S01]  /*0a60*/  BSSY.RECONVERGENT B1, `(.L_x_11) ;  /* 0x0000054000017945 */ /* 0x000fe20003800200 */
[C---:B------:R-:W-:Y:S02]  /*0a70*/  FSETP.GEU.AND P2, PT, |R23|.reuse, 1.469367938527859385e-39, PT ;  /* 0x001000001700780b */ /* 0x040fe40003f4e200 */
[----:B------:R-:W-:Y:S01]  /*0a80*/  LOP3.LUT R19, R18, 0x3ff00000, RZ, 0xfc, !PT ;  /* 0x3ff0000012137812 */ /* 0x000fe200078efcff */
[----:B------:R-:W-:Y:S01]  /*0a90*/  IMAD.MOV.U32 R18, RZ, RZ, R20 ;  /* 0x000000ffff127224 */ /* 0x000fe200078e0014 */
[----:B------:R-:W-:Y:S02]  /*0aa0*/  LOP3.LUT R34, R23, 0x7ff00000, RZ, 0xc0, !PT ;  /* 0x7ff0000017227812 */ /* 0x000fe400078ec0ff */
[----:B------:R-:W-:-:S02]  /*0ab0*/  MOV R0, 0x1ca00000 ;  /* 0x1ca0000000007802 */ /* 0x000fc40000000f00 */
[----:B------:R-:W-:Y:S01]  /*0ac0*/  LOP3.LUT R33, R21, 0x7ff00000, RZ, 0xc0, !PT ;  /* 0x7ff0000015217812 */ /* 0x000fe200078ec0ff */
[----:B------:R-:W-:-:S03]  /*0ad0*/  @!P0 DMUL R18, R20, 8.98846567431157953865e+307 ;  /* 0x7fe0000014128828 */ /* 0x000fc60000000000 */
[C---:B------:R-:W-:Y:S02]  /*0ae0*/  ISETP.GE.U32.AND P1, PT, R34.reuse, R33, PT ;  /* 0x000000212200720c */ /* 0x040fe40003f26070 */
[----:B------:R-:W-:Y:S01]  /*0af0*/  @!P2 LOP3.LUT R29, R21, 0x7ff00000, RZ, 0xc0, !PT ;  /* 0x7ff00000151da812 */ /* 0x000fe200078ec0ff */
[----:B------:R-:W0:Y:S03]  /*0b00*/  MUFU.RCP64H R25, R19 ;  /* 0x0000001300197308 */ /* 0x000e260000001800 */
[----:B------:R-:W-:Y:S02]  /*0b10*/  @!P2 ISETP.GE.U32.AND P3, PT, R34, R29, PT ;  /* 0x0000001d2200a20c */ /* 0x000fe40003f66070 */
[----:B------:R-:W-:Y:S02]  /*0b20*/  @!P0 LOP3.LUT R33, R19, 0x7ff00000, RZ, 0xc0, !PT ;  /* 0x7ff0000013218812 */ /* 0x000fe400078ec0ff */
[----:B------:R-:W-:-:S04]  /*0b30*/  @!P2 SEL R29, R0, 0x63400000, !P3 ;  /* 0x63400000001da807 */ /* 0x000fc80005800000 */
[----:B------:R-:W-:-:S04]  /*0b40*/  @!P2 LOP3.LUT R30, R29, 0x80000000, R23, 0xf8, !PT ;  /* 0x800000001d1ea812 */ /* 0x000fc800078ef817 */
[----:B------:R-:W-:Y:S01]  /*0b50*/  @!P2 LOP3.LUT R31, R30, 0x100000, RZ, 0xfc, !PT ;  /* 0x001000001e1fa812 */ /* 0x000fe200078efcff */
[----:B------:R-:W-:Y:S01]  /*0b60*/  @!P2 IMAD.MOV.U32 R30, RZ, RZ, RZ ;  /* 0x000000ffff1ea224 */ /* 0x000fe200078e00ff */
[----:B0-----:R-:W-:-:S08]  /*0b70*/  DFMA R26, R24, -R18, 1 ;  /* 0x3ff00000181a742b */ /* 0x001fd00000000812 */
[----:B------:R-:W-:-:S08]  /*0b80*/  DFMA R26, R26, R26, R26 ;  /* 0x0000001a1a1a722b */ /* 0x000fd0000000001a */
[----:B------:R-:W-:Y:S01]  /*0b90*/  DFMA R26, R24, R26, R24 ;  /* 0x0000001a181a722b */ /* 0x000fe20000000018 */
[----:B------:R-:W-:Y:S01]  /*0ba0*/  SEL R25, R0, 0x63400000, !P1 ;  /* 0x6340000000197807 */ /* 0x000fe20004800000 */
[----:B------:R-:W-:-:S03]  /*0bb0*/  IMAD.MOV.U32 R24, RZ, RZ, R22 ;  /* 0x000000ffff187224 */ /* 0x000fc600078e0016 */
[----:B------:R-:W-:-:S03]  /*0bc0*/  LOP3.LUT R25, R25, 0x800fffff, R23, 0xf8, !PT ;  /* 0x800fffff19197812 */ /* 0x000fc600078ef817 */
[----:B------:R-:W-:-:S03]  /*0bd0*/  DFMA R28, R26, -R18, 1 ;  /* 0x3ff000001a1c742b */ /* 0x000fc60000000812 */
[----:B------:R-:W-:-:S05]  /*0be0*/  @!P2 DFMA R24, R24, 2, -R30 ;  /* 0x400000001818a82b */ /* 0x000fca000000081e */
[----:B------:R-:W-:-:S05]  /*0bf0*/  DFMA R28, R26, R28, R26 ;  /* 0x0000001c1a1c722b */ /* 0x000fca000000001a */
[----:B------:R-:W-:-:S03]  /*0c00*/  @!P2 LOP3.LUT R34, R25, 0x7ff00000, RZ, 0xc0, !PT ;  /* 0x7ff000001922a812 */ /* 0x000fc600078ec0ff */
[----:B------:R-:W-:Y:S02]  /*0c10*/  DMUL R26, R28, R24 ;  /* 0x000000181c1a7228 */ /* 0x000fe40000000000 */
[----:B------:R-:W-:-:S05]  /*0c20*/  VIADD R35, R34, 0xffffffff ;  /* 0xffffffff22237836 */ /* 0x000fca0000000000 */
[----:B------:R-:W-:Y:S01]  /*0c30*/  ISETP.GT.U32.AND P0, PT, R35, 0x7feffffe, PT ;  /* 0x7feffffe2300780c */ /* 0x000fe20003f04070 */
[----:B------:R-:W-:Y:S01]  /*0c40*/  VIADD R35, R33, 0xffffffff ;  /* 0xffffffff21237836 */ /* 0x000fe20000000000 */
[----:B------:R-:W-:-:S04]  /*0c50*/  DFMA R30, R26, -R18, R24 ;  /* 0x800000121a1e722b */ /* 0x000fc80000000018 */
[----:B------:R-:W-:-:S04]  /*0c60*/  ISETP.GT.U32.OR P0, PT, R35, 0x7feffffe, P0 ;  /* 0x7feffffe2300780c */ /* 0x000fc80000704470 */
[----:B------:R-:W-:-:S09]  /*0c70*/  DFMA R30, R28, R30, R26 ;  /* 0x0000001e1c1e722b */ /* 0x000fd2000000001a */
[----:B------:R-:W-:Y:S05]  /*0c80*/  @P0 BRA `(.L_x_12) ;  /* 0x0000000000700947 */ /* 0x000fea0003800000 */
[----:B------:R-:W-:Y:S02]  /*0c90*/  LOP3.LUT R26, R23, 0x7ff00000, RZ, 0xc0, !PT ;  /* 0x7ff00000171a7812 */ /* 0x000fe400078ec0ff */
[----:B------:R-:W-:-:S04]  /*0ca0*/  LOP3.LUT R23, R21, 0x7ff00000, RZ, 0xc0, !PT ;  /* 0x7ff0000015177812 */ /* 0x000fc800078ec0ff */
[CC--:B------:R-:W-:Y:S02]  /*0cb0*/  VIADDMNMX R22, R26.reuse, -R23.reuse, 0xb9600000, !PT ;  /* 0xb96000001a167446 */ /* 0x0c0fe40007800917 */
[----:B------:R-:W-:Y:S02]  /*0cc0*/  ISETP.GE.U32.AND P0, PT, R26, R23, PT ;  /* 0x000000171a00720c */ /* 0x000fe40003f06070 */
[----:B------:R-:W-:Y:S02]  /*0cd0*/  VIMNMX R22, PT, PT, R22, 0x46a00000, PT ;  /* 0x46a0000016167848 */ /* 0x000fe40003fe0100 */
[----:B------:R-:W-:-:S05]  /*0ce0*/  SEL R23, R0, 0x63400000, !P0 ;  /* 0x6340000000177807 */ /* 0x000fca0004000000 */
[----:B------:R-:W-:Y:S02]  /*0cf0*/  IMAD.IADD R0, R22, 0x1, -R23 ;  /* 0x0000000116007824 */ /* 0x000fe400078e0a17 */
[----:B------:R-:W-:-:S03]  /*0d00*/  IMAD.MOV.U32 R22, RZ, RZ, RZ ;  /* 0x000000ffff167224 */ /* 0x000fc600078e00ff */
[----:B------:R-:W-:-:S06]  /*0d10*/  IADD3 R23, PT, PT, R0, 0x7fe00000, RZ ;  /* 0x7fe0000000177810 */ /* 0x000fcc0007ffe0ff */
[----:B------:R-:W-:-:S10]  /*0d20*/  DMUL R26, R30, R22 ;  /* 0x000000161e1a7228 */ /* 0x000fd40000000000 */
[----:B------:R-:W-:-:S13]  /*0d30*/  FSETP.GTU.AND P0, PT, |R27|, 1.469367938527859385e-39, PT ;  /* 0x001000001b00780b */ /* 0x000fda0003f0c200 */
[----:B------:R-:W-:Y:S05]  /*0d40*/  @P0 BRA `(.L_x_13) ;  /* 0x0000000000940947 */ /* 0x000fea0003800000 */
[----:B------:R-:W-:Y:S01]  /*0d50*/  DFMA R18, R30, -R18, R24 ;  /* 0x800000121e12722b */ /* 0x000fe20000000018 */
[----:B------:R-:W-:-:S09]  /*0d60*/  IMAD.MOV.U32 R22, RZ, RZ, RZ ;  /* 0x000000ffff167224 */ /* 0x000fd200078e00ff */
[C---:B------:R-:W-:Y:S02]  /*0d70*/  FSETP.NEU.AND P0, PT, R19.reuse, RZ, PT ;  /* 0x000000ff1300720b */ /* 0x040fe40003f0d000 */
[----:B------:R-:W-:-:S04]  /*0d80*/  LOP3.LUT R21, R19, 0x80000000, R21, 0x48, !PT ;  /* 0x8000000013157812 */ /* 0x000fc800078e4815 */
[----:B------:R-:W-:-:S07]  /*0d90*/  LOP3.LUT R23, R21, R23, RZ, 0xfc, !PT ;  /* 0x0000001715177212 */ /* 0x000fce00078efcff */
[----:B------:R-:W-:Y:S05]  /*0da0*/  @!P0 BRA `(.L_x_13) ;  /* 0x00000000007c8947 */ /* 0x000fea0003800000 */
[----:B------:R-:W-:Y:S01]  /*0db0*/  IMAD.MOV R19, RZ, RZ, -R0 ;  /* 0x000000ffff137224 */ /* 0x000fe200078e0a00 */
[----:B------:R-:W-:Y:S01]  /*0dc0*/  DMUL.RP R22, R30, R22 ;  /* 0x000000161e167228 */ /* 0x000fe20000008000 */
[----:B------:R-:W-:-:S06]  /*0dd0*/  IMAD.MOV.U32 R18, RZ, RZ, RZ ;  /* 0x000000ffff127224 */ /* 0x000fcc00078e00ff */
[----:B------:R-:W-:-:S03]  /*0de0*/  DFMA R18, R26, -R18, R30 ;  /* 0x800000121a12722b */ /* 0x000fc6000000001e */
[----:B------:R-:W-:-:S03]  /*0df0*/  LOP3.LUT R21, R23, R21, RZ, 0x3c, !PT ;  /* 0x0000001517157212 */ /* 0x000fc600078e3cff */
[----:B------:R-:W-:-:S04]  /*0e00*/  IADD3 R18, PT, PT, -R0, -0x43300000, RZ ;  /* 0xbcd0000000127810 */ /* 0x000fc80007ffe1ff */
[----:B------:R-:W-:-:S04]  /*0e10*/  FSETP.NEU.AND P0, PT, |R19|, R18, PT ;  /* 0x000000121300720b */ /* 0x000fc80003f0d200 */
[----:B------:R-:W-:Y:S02]  /*0e20*/  FSEL R26, R22, R26, !P0 ;  /* 0x0000001a161a7208 */ /* 0x000fe40004000000 */
[----:B------:R-:W-:Y:S01]  /*0e30*/  FSEL R27, R21, R27, !P0 ;  /* 0x0000001b151b7208 */ /* 0x000fe20004000000 */
[----:B------:R-:W-:Y:S06]  /*0e40*/  BRA `(.L_x_13) ;  /* 0x0000000000547947 */ /* 0x000fec0003800000 */
.L_x_12:
[----:B------:R-:W-:-:S14]  /*0e50*/  DSETP.NAN.AND P0, PT, R22, R22, PT ;  /* 0x000000161600722a */ /* 0x000fdc0003f08000 */
[----:B------:R-:W-:Y:S05]  /*0e60*/  @P0 BRA `(.L_x_14) ;  /* 0x0000000000440947 */ /* 0x000fea0003800000 */
[----:B------:R-:W-:-:S14]  /*0e70*/  DSETP.NAN.AND P0, PT, R20, R20, PT ;  /* 0x000000141400722a */ /* 0x000fdc0003f08000 */
[----:B------:R-:W-:Y:S05]  /*0e80*/  @P0 BRA `(.L_x_15) ;  /* 0x0000000000300947 */ /* 0x000fea0003800000 */
[----:B------:R-:W-:Y:S01]  /*0e90*/  ISETP.NE.AND P0, PT, R34, R33, PT ;  /* 0x000000212200720c */ /* 0x000fe20003f05270 */
[----:B------:R-:W-:Y:S01]  /*0ea0*/  IMAD.MOV.U32 R27, RZ, RZ, -0x80000 ;  /* 0xfff80000ff1b7424 */ /* 0x000fe200078e00ff */
[----:B------:R-:W-:-:S11]  /*0eb0*/  MOV R26, 0x0 ;  /* 0x00000000001a7802 */ /* 0x000fd60000000f00 */
[----:B------:R-:W-:Y:S05]  /*0ec0*/  @!P0 BRA `(.L_x_13) ;  /* 0x0000000000348947 */ /* 0x000fea0003800000 */
[----:B------:R-:W-:Y:S02]  /*0ed0*/  ISETP.NE.AND P0, PT, R34, 0x7ff00000, PT ;  /* 0x7ff000002200780c */ /* 0x000fe40003f05270 */
[----:B------:R-:W-:Y:S02]  /*0ee0*/  LOP3.LUT R27, R23, 0x80000000, R21, 0x48, !PT ;  /* 0x80000000171b7812 */ /* 0x000fe400078e4815 */
[----:B------:R-:W-:-:S13]  /*0ef0*/  ISETP.EQ.OR P0, PT, R33, RZ, !P0 ;  /* 0x000000ff2100720c */ /* 0x000fda0004702670 */
[----:B------:R-:W-:Y:S01]  /*0f00*/  @P0 LOP3.LUT R0, R27, 0x7ff00000, RZ, 0xfc, !PT ;  /* 0x7ff000001b000812 */ /* 0x000fe200078efcff */
[----:B------:R-:W-:Y:S02]  /*0f10*/  @!P0 IMAD.MOV.U32 R26, RZ, RZ, RZ ;  /* 0x000000ffff1a8224 */ /* 0x000fe400078e00ff */
[----:B------:R-:W-:Y:S02]  /*0f20*/  @P0 IMAD.MOV.U32 R26, RZ, RZ, RZ ;  /* 0x000000ffff1a0224 */ /* 0x000fe400078e00ff */
[----:B------:R-:W-:Y:S01]  /*0f30*/  @P0 IMAD.MOV.U32 R27, RZ, RZ, R0 ;  /* 0x000000ffff1b0224 */ /* 0x000fe200078e0000 */
[----:B------:R-:W-:Y:S06]  /*0f40*/  BRA `(.L_x_13) ;  /* 0x0000000000147947 */ /* 0x000fec0003800000 */
.L_x_15:
[----:B------:R-:W-:Y:S02]  /*0f50*/  LOP3.LUT R27, R21, 0x80000, RZ, 0xfc, !PT ;  /* 0x00080000151b7812 */ /* 0x000fe400078efcff */
[----:B------:R-:W-:Y:S01]  /*0f60*/  MOV R26, R20 ;  /* 0x00000014001a7202 */ /* 0x000fe20000000f00 */
[----:B------:R-:W-:Y:S06]  /*0f70*/  BRA `(.L_x_13) ;  /* 0x0000000000087947 */ /* 0x000fec0003800000 */
.L_x_14:
[----:B------:R-:W-:Y:S01]  /*0f80*/  LOP3.LUT R27, R23, 0x80000, RZ, 0xfc, !PT ;  /* 0x00080000171b7812 */ /* 0x000fe200078efcff */
[----:B------:R-:W-:-:S07]  /*0f90*/  IMAD.MOV.U32 R26, RZ, RZ, R22 ;  /* 0x000000ffff1a7224 */ /* 0x000fce00078e0016 */
.L_x_13:
[----:B------:R-:W-:Y:S05]  /*0fa0*/  BSYNC.RECONVERGENT B1 ;  /* 0x0000000000017941 */ /* 0x000fea0003800200 */
.L_x_11:
[----:B------:R-:W-:Y:S02]  /*0fb0*/  IMAD.MOV.U32 R18, RZ, RZ, R4 ;  /* 0x000000ffff127224 */ /* 0x000fe400078e0004 */
[----:B------:R-:W-:-:S04]  /*0fc0*/  IMAD.MOV.U32 R19, RZ, RZ, 0x0 ;  /* 0x00000000ff137424 */ /* 0x000fc800078e00ff */
[----:B------:R-:W-:Y:S05]  /*0fd0*/  RET.REL.NODEC R18 `(_Z13evolve_kernelPdS_ddddiii) ;  /* 0xfffffff012087950 */ /* 0x000fea0003c3ffff */
.L_x_16:
        /* <DEDUP_REMOVED lines=10> */
.L_x_22:


//--------------------- .text._Z16set_borders_zeroPdiii --------------------------
	.section	.text._Z16set_borders_zeroPdiii,"ax",@progbits
	.align	128
        .global         _Z16set_borders_zeroPdiii
        .type           _Z16set_borders_zeroPdiii,@function
        .size           _Z16set_borders_zeroPdiii,(.L_x_25 - _Z16set_borders_zeroPdiii)
        .other          _Z16set_borders_zeroPdiii,@"STO_CUDA_ENTRY STV_DEFAULT"
_Z16set_borders_zeroPdiii:
.text._Z16set_borders_zeroPdiii:
[----:B------:R-:W-:Y:S01]  /*0000*/  LDC R1, c[0x0][0x37c] ;  /* 0x0000df00ff017b82 */ /* 0x000fe20000000800 */
[----:B------:R-:W0:Y:S07]  /*0010*/  S2R R4, SR_TID.Y ;  /* 0x0000000000047919 */ /* 0x000e2e0000002200 */
[----:B------:R-:W1:Y:S01]  /*0020*/  LDC R7, c[0x0][0x360] ;  /* 0x0000d800ff077b82 */ /* 0x000e620000000800 */
[----:B------:R-:W2:Y:S01]  /*0030*/  LDCU UR8, c[0x0][0x38c] ;  /* 0x00007180ff0877ac */ /* 0x000ea20008000800 */
[----:B------:R-:W-:Y:S01]  /*0040*/  BSSY.RECONVERGENT B0, `(.L_x_17) ;  /* 0x000001a000007945 */ /* 0x000fe20003800200 */
[----:B------:R-:W1:Y:S01]  /*0050*/  S2R R2, SR_TID.X ;  /* 0x0000000000027919 */ /* 0x000e620000002100 */
[----:B------:R-:W3:Y:S04]  /*0060*/  LDCU UR9, c[0x0][0x388] ;  /* 0x00007100ff0977ac */ /* 0x000ee80008000800 */
[----:B------:R-:W0:Y:S01]  /*0070*/  S2UR UR5, SR_CTAID.Y ;  /* 0x00000000000579c3 */ /* 0x000e220000002600 */
[----:B------:R-:W4:Y:S07]  /*0080*/  LDCU.64 UR6, c[0x0][0x358] ;  /* 0x00006b00ff0677ac */ /* 0x000f2e0008000a00 */
[----:B------:R-:W0:Y:S08]  /*0090*/  LDC R9, c[0x0][0x364] ;  /* 0x0000d900ff097b82 */ /* 0x000e300000000800 */
[----:B------:R-:W1:Y:S08]  /*00a0*/  S2UR UR4, SR_CTAID.X ;  /* 0x00000000000479c3 */ /* 0x000e700000002500 */
[----:B------:R-:W5:Y:S01]  /*00b0*/  LDC R0, c[0x0][0x390] ;  /* 0x0000e400ff007b82 */ /* 0x000f620000000800 */
[----:B0-----:R-:W-:-:S05]  /*00c0*/  IMAD R9, R9, UR5, R4 ;  /* 0x0000000509097c24 */ /* 0x001fca000f8e0204 */
[----:B--2---:R-:W-:Y:S01]  /*00d0*/  ISETP.GE.AND P0, PT, R9, UR8, PT ;  /* 0x0000000809007c0c */ /* 0x004fe2000bf06270 */
[----:B-1----:R-:W-:-:S05]  /*00e0*/  IMAD R7, R7, UR4, R2 ;  /* 0x0000000407077c24 */ /* 0x002fca000f8e0202 */
[----:B---3--:R-:W-:Y:S02]  /*00f0*/  ISETP.GE.OR P0, PT, R7, UR9, P0 ;  /* 0x0000000907007c0c */ /* 0x008fe40008706670 */
[----:B-----5:R-:W-:-:S04]  /*0100*/  ISETP.GE.AND P1, PT, R9, R0, PT ;  /* 0x000000000900720c */ /* 0x020fc80003f26270 */
[C---:B------:R-:W-:Y:S02]  /*0110*/  ISETP.GE.OR P2, PT, R7.reuse, UR8, P1 ;  /* 0x0000000807007c0c */ /* 0x040fe40008f46670 */
[----:B------:R-:W-:-:S11]  /*0120*/  ISETP.GE.OR P1, PT, R7, UR9, P1 ;  /* 0x0000000907007c0c */ /* 0x000fd60008f26670 */
[----:B----4-:R-:W-:Y:S05]  /*0130*/  @P2 BRA `(.L_x_18) ;  /* 0x0000000000282947 */ /* 0x010fea0003800000 */
[----:B------:R-:W0:Y:S01]  /*0140*/  LDCU UR4, c[0x0][0x388] ;  /* 0x00007100ff0477ac */ /* 0x000e220008000800 */
[----:B------:R-:W1:Y:S01]  /*0150*/  LDC.64 R2, c[0x0][0x380] ;  /* 0x0000e000ff027b82 */ /* 0x000e620000000a00 */
[----:B------:R-:W-:Y:S01]  /*0160*/  IMAD R5, R7, R0, R9 ;  /* 0x0000000007057224 */ /* 0x000fe200078e0209 */
[----:B0-----:R-:W-:-:S04]  /*0170*/  UIADD3 UR4, UPT, UPT, UR4, -0x1, URZ ;  /* 0xffffffff04047890 */ /* 0x001fc8000fffe0ff */
[----:B------:R-:W-:Y:S01]  /*0180*/  UIMAD UR4, UR4, UR8, URZ ;  /* 0x00000008040472a4 */ /* 0x000fe2000f8e02ff */
[----:B-1----:R-:W-:-:S05]  /*0190*/  IMAD.WIDE R2, R5, 0x8, R2 ;  /* 0x0000000805027825 */ /* 0x002fca00078e0202 */
[----:B------:R-:W-:Y:S01]  /*01a0*/  IMAD R5, R0, UR4, RZ ;  /* 0x0000000400057c24 */ /* 0x000fe2000f8e02ff */
[----:B------:R0:W-:Y:S03]  /*01b0*/  STG.E.64 desc[UR6][R2.64], RZ ;  /* 0x000000ff02007986 */ /* 0x0001e6000c101b06 */
[----:B------:R-:W-:-:S05]  /*01c0*/  IMAD.WIDE R4, R5, 0x8, R2 ;  /* 0x0000000805047825 */ /* 0x000fca00078e0202 */
[----:B------:R0:W-:Y:S02]  /*01d0*/  STG.E.64 desc[UR6][R4.64], RZ ;  /* 0x000000ff04007986 */ /* 0x0001e4000c101b06 */
.L_x_18:
[----:B------:R-:W-:Y:S05]  /*01e0*/  BSYNC.RECONVERGENT B0 ;  /* 0x0000000000007941 */ /* 0x000fea0003800200 */
.L_x_17:
[----:B------:R-:W-:Y:S04]  /*01f0*/  BSSY.RECONVERGENT B0, `(.L_x_19) ;  /* 0x000000b000007945 */ /* 0x000fe80003800200 */
[----:B------:R-:W-:Y:S05]  /*0200*/  @P1 BRA `(.L_x_20) ;  /* 0x0000000000241947 */ /* 0x000fea0003800000 */
[----:B0-----:R-:W0:Y:S01]  /*0210*/  LDC.64 R2, c[0x0][0x380] ;  /* 0x0000e000ff027b82 */ /* 0x001e220000000a00 */
[----:B------:R-:W-:Y:S01]  /*0220*/  IMAD R4, R7, UR8, RZ ;  /* 0x0000000807047c24 */ /* 0x000fe2000f8e02ff */
[----:B------:R-:W-:-:S03]  /*0230*/  UIADD3 UR4, UPT, UPT, UR8, -0x1, URZ ;  /* 0xffffffff08047890 */ /* 0x000fc6000fffe0ff */
[----:B------:R-:W-:-:S04]  /*0240*/  IMAD R5, R4, R0, R9 ;  /* 0x0000000004057224 */ /* 0x000fc800078e0209 */
[----:B0-----:R-:W-:-:S04]  /*0250*/  IMAD.WIDE R2, R5, 0x8, R2 ;  /* 0x0000000805027825 */ /* 0x001fc800078e0202 */
[----:B------:R-:W-:Y:S01]  /*0260*/  IMAD R5, R0, UR4, RZ ;  /* 0x0000000400057c24 */ /* 0x000fe2000f8e02ff */
[----:B------:R1:W-:Y:S03]  /*0270*/  STG.E.64 desc[UR6][R2.64], RZ ;  /* 0x000000ff02007986 */ /* 0x0003e6000c101b06 */
[----:B------:R-:W-:-:S05]  /*0280*/  IMAD.WIDE R4, R5, 0x8, R2 ;  /* 0x0000000805047825 */ /* 0x000fca00078e0202 */
[----:B------:R1:W-:Y:S02]  /*0290*/  STG.E.64 desc[UR6][R4.64], RZ ;  /* 0x000000ff04007986 */ /* 0x0003e4000c101b06 */
.L_x_20:
[----:B------:R-:W-:Y:S05]  /*02a0*/  BSYNC.RECONVERGENT B0 ;  /* 0x0000000000007941 */ /* 0x000fea0003800200 */
.L_x_19:
[----:B------:R-:W-:Y:S05]  /*02b0*/  @P0 EXIT ;  /* 0x000000000000094d */ /* 0x000fea0003800000 */
[----:B01----:R-:W0:Y:S01]  /*02c0*/  LDC.64 R2, c[0x0][0x380] ;  /* 0x0000e000ff027b82 */ /* 0x003e220000000a00 */
[----:B------:R-:W-:-:S04]  /*02d0*/  IMAD R7, R7, UR8, R9 ;  /* 0x0000000807077c24 */ /* 0x000fc8000f8e0209 */
[----:B------:R-:W-:-:S04]  /*02e0*/  IMAD R7, R7, R0, RZ ;  /* 0x0000000007077224 */ /* 0x000fc800078e02ff */
[----:B0-----:R-:W-:-:S05]  /*02f0*/  IMAD.WIDE R2, R7, 0x8, R2 ;  /* 0x0000000807027825 */ /* 0x001fca00078e0202 */
[----:B------:R-:W-:Y:S01]  /*0300*/  STG.E.64 desc[UR6][R2.64], RZ ;  /* 0x000000ff02007986 */ /* 0x000fe2000c101b06 */
[----:B------:R-:W-:-:S05]  /*0310*/  IMAD.WIDE R4, R0, 0x8, R2 ;  /* 0x0000000800047825 */ /* 0x000fca00078e0202 */
[----:B------:R-:W-:Y:S01]  /*0320*/  STG.E.64 desc[UR6][R4.64+-0x8], RZ ;  /* 0xfffff8ff04007986 */ /* 0x000fe2000c101b06 */
[----:B------:R-:W-:Y:S05]  /*0330*/  EXIT ;  /* 0x000000000000794d */ /* 0x000fea0003800000 */
.L_x_21:
        /* <DEDUP_REMOVED lines=12> */
.L_x_25:


//--------------------- .nv.shared._Z19reduce_stats_kernelPdS_i --------------------------
	.section	.nv.shared._Z19reduce_stats_kernelPdS_i,"aw",@nobits
	.sectionflags	@""
	.align	16
	.zero		1024


//--------------------- .nv.shared.reserved.0     --------------------------
	.section	.nv.shared.reserved.0,"aw",@nobits
	.weak		__nv_reservedSMEM_offset_0_alias
	.size		__nv_reservedSMEM_offset_0_alias, 0, 64
	.other		__nv_reservedSMEM_offset_0_alias,@"STO_CUDA_RESERVED_SHARED STV_DEFAULT"
__nv_reservedSMEM_offset_0_alias:
	.zero		0
	.zero		64


//--------------------- .nv.shared._Z13evolve_kernelPdS_ddddiii --------------------------
	.section	.nv.shared._Z13evolve_kernelPdS_ddddiii,"aw",@nobits
	.sectionflags	@""
	.align	16
	.zero		1024


//--------------------- .nv.shared._Z16set_borders_zeroPdiii --------------------------
	.section	.nv.shared._Z16set_borders_zeroPdiii,"aw",@nobits
	.sectionflags	@""
	.align	16
	.zero		1024


//--------------------- .nv.constant0._Z19reduce_stats_kernelPdS_i --------------------------
	.section	.nv.constant0._Z19reduce_stats_kernelPdS_i,"a",@progbits
	.sectionflags	@""
	.align	4
.nv.constant0._Z19reduce_stats_kernelPdS_i:
	.zero		916


//--------------------- .nv.constant0._Z13evolve_kernelPdS_ddddiii --------------------------
	.section	.nv.constant0._Z13evolve_kernelPdS_ddddiii,"a",@progbits
	.sectionflags	@""
	.align	4
.nv.constant0._Z13evolve_kernelPdS_ddddiii:
	.zero		956


//--------------------- .nv.constant0._Z16set_borders_zeroPdiii --------------------------
	.section	.nv.constant0._Z16set_borders_zeroPdiii,"a",@progbits
	.sectionflags	@""
	.align	4
.nv.constant0._Z16set_borders_zeroPdiii:
	.zero		916


//--------------------- SYMBOLS --------------------------

	.type		.nv.reservedSmem.offset0,@object
	.size		.nv.reservedSmem.offset0,0x4
	.type		.nv.reservedSmem.cap,@object
	.size		.nv.reservedSmem.cap,0x4
